//
// Generated by NVIDIA NVVM Compiler
//
// Compiler Build ID: CL-36424714
// Cuda compilation tools, release 13.0, V13.0.88
// Based on NVVM 20.0.0
//

.version 9.0
.target sm_100
.address_size 64

	// .globl	_Z13im2col_kernelPKfiiiiiiiiiiiPf
// _ZZ15matrixMulSharedILi16EEvPKfS1_PfiiiE2As has been demoted
// _ZZ15matrixMulSharedILi16EEvPKfS1_PfiiiE2Bs has been demoted

.visible .entry _Z13im2col_kernelPKfiiiiiiiiiiiPf(
	.param .u64 .ptr .align 1 _Z13im2col_kernelPKfiiiiiiiiiiiPf_param_0,
	.param .u32 _Z13im2col_kernelPKfiiiiiiiiiiiPf_param_1,
	.param .u32 _Z13im2col_kernelPKfiiiiiiiiiiiPf_param_2,
	.param .u32 _Z13im2col_kernelPKfiiiiiiiiiiiPf_param_3,
	.param .u32 _Z13im2col_kernelPKfiiiiiiiiiiiPf_param_4,
	.param .u32 _Z13im2col_kernelPKfiiiiiiiiiiiPf_param_5,
	.param .u32 _Z13im2col_kernelPKfiiiiiiiiiiiPf_param_6,
	.param .u32 _Z13im2col_kernelPKfiiiiiiiiiiiPf_param_7,
	.param .u32 _Z13im2col_kernelPKfiiiiiiiiiiiPf_param_8,
	.param .u32 _Z13im2col_kernelPKfiiiiiiiiiiiPf_param_9,
	.param .u32 _Z13im2col_kernelPKfiiiiiiiiiiiPf_param_10,
	.param .u32 _Z13im2col_kernelPKfiiiiiiiiiiiPf_param_11,
	.param .u64 .ptr .align 1 _Z13im2col_kernelPKfiiiiiiiiiiiPf_param_12
)
{
	.reg .pred 	%p<99>;
	.reg .b32 	%r<116>;
	.reg .b32 	%f<61>;
	.reg .b64 	%rd<45>;

	ld.param.u64 	%rd6, [_Z13im2col_kernelPKfiiiiiiiiiiiPf_param_0];
	ld.param.u32 	%r37, [_Z13im2col_kernelPKfiiiiiiiiiiiPf_param_1];
	ld.param.u32 	%r38, [_Z13im2col_kernelPKfiiiiiiiiiiiPf_param_2];
	ld.param.u32 	%r39, [_Z13im2col_kernelPKfiiiiiiiiiiiPf_param_3];
	ld.param.u32 	%r40, [_Z13im2col_kernelPKfiiiiiiiiiiiPf_param_4];
	ld.param.u32 	%r41, [_Z13im2col_kernelPKfiiiiiiiiiiiPf_param_5];
	ld.param.u32 	%r42, [_Z13im2col_kernelPKfiiiiiiiiiiiPf_param_6];
	ld.param.u32 	%r43, [_Z13im2col_kernelPKfiiiiiiiiiiiPf_param_7];
	ld.param.u32 	%r44, [_Z13im2col_kernelPKfiiiiiiiiiiiPf_param_8];
	ld.param.u32 	%r45, [_Z13im2col_kernelPKfiiiiiiiiiiiPf_param_9];
	ld.param.u32 	%r46, [_Z13im2col_kernelPKfiiiiiiiiiiiPf_param_10];
	ld.param.u32 	%r47, [_Z13im2col_kernelPKfiiiiiiiiiiiPf_param_11];
	ld.param.u64 	%rd7, [_Z13im2col_kernelPKfiiiiiiiiiiiPf_param_12];
	cvta.to.global.u64 	%rd1, %rd6;
	cvta.to.global.u64 	%rd2, %rd7;
	mov.u32 	%r48, %ctaid.y;
	mov.u32 	%r49, %ntid.y;
	mov.u32 	%r50, %tid.y;
	mad.lo.s32 	%r1, %r48, %r49, %r50;
	mov.u32 	%r51, %ctaid.x;
	mov.u32 	%r52, %ntid.x;
	mov.u32 	%r53, %tid.x;
	mad.lo.s32 	%r2, %r51, %r52, %r53;
	setp.ge.s32 	%p2, %r1, %r46;
	setp.ge.s32 	%p3, %r2, %r47;
	or.pred  	%p4, %p2, %p3;
	setp.lt.s32 	%p5, %r37, 1;
	or.pred  	%p6, %p4, %p5;
	@%p6 bra 	$L__BB0_47;
	mul.lo.s32 	%r54, %r42, %r1;
	sub.s32 	%r3, %r54, %r44;
	mul.lo.s32 	%r55, %r43, %r2;
	sub.s32 	%r4, %r55, %r45;
	min.s32 	%r56, %r40, %r41;
	setp.lt.s32 	%p7, %r56, 1;
	@%p7 bra 	$L__BB0_47;
	and.b32  	%r5, %r41, 7;
	and.b32  	%r6, %r41, 2147483640;
	mov.b32 	%r110, 0;
$L__BB0_3:
	mul.lo.s32 	%r8, %r110, %r40;
	mov.b32 	%r111, 0;
$L__BB0_4:
	setp.lt.u32 	%p8, %r41, 8;
	add.s32 	%r60, %r111, %r3;
	add.s32 	%r61, %r111, %r8;
	mul.lo.s32 	%r10, %r61, %r41;
	setp.gt.s32 	%p9, %r60, -1;
	setp.lt.s32 	%p10, %r60, %r38;
	and.pred  	%p1, %p9, %p10;
	mad.lo.s32 	%r62, %r110, %r38, %r60;
	mul.lo.s32 	%r11, %r62, %r39;
	mov.b32 	%r114, 0;
	@%p8 bra 	$L__BB0_23;
	mov.b32 	%r112, 0;
$L__BB0_6:
	.pragma "nounroll";
	add.s32 	%r13, %r112, %r4;
	setp.gt.s32 	%p11, %r13, -1;
	setp.lt.s32 	%p12, %r13, %r39;
	and.pred  	%p13, %p11, %p12;
	and.pred  	%p15, %p1, %p13;
	add.s32 	%r64, %r13, %r11;
	mul.wide.s32 	%rd8, %r64, 4;
	add.s64 	%rd3, %rd1, %rd8;
	mov.f32 	%f46, 0f00000000;
	not.pred 	%p16, %p15;
	@%p16 bra 	$L__BB0_8;
	ld.global.f32 	%f46, [%rd3];
$L__BB0_8:
	add.s32 	%r65, %r112, %r10;
	mad.lo.s32 	%r14, %r65, %r46, %r1;
	mad.lo.s32 	%r66, %r14, %r47, %r2;
	mul.wide.s32 	%rd9, %r66, 4;
	add.s64 	%rd10, %rd2, %rd9;
	st.global.f32 	[%rd10], %f46;
	add.s32 	%r67, %r13, 1;
	setp.gt.s32 	%p17, %r67, -1;
	setp.lt.s32 	%p18, %r67, %r39;
	and.pred  	%p19, %p17, %p18;
	and.pred  	%p20, %p1, %p19;
	mov.f32 	%f47, 0f00000000;
	not.pred 	%p21, %p20;
	@%p21 bra 	$L__BB0_10;
	ld.global.f32 	%f47, [%rd3+4];
$L__BB0_10:
	add.s32 	%r15, %r14, %r46;
	mad.lo.s32 	%r68, %r15, %r47, %r2;
	mul.wide.s32 	%rd11, %r68, 4;
	add.s64 	%rd12, %rd2, %rd11;
	st.global.f32 	[%rd12], %f47;
	add.s32 	%r69, %r13, 2;
	setp.gt.s32 	%p22, %r69, -1;
	setp.lt.s32 	%p23, %r69, %r39;
	and.pred  	%p24, %p22, %p23;
	and.pred  	%p25, %p1, %p24;
	mov.f32 	%f48, 0f00000000;
	not.pred 	%p26, %p25;
	@%p26 bra 	$L__BB0_12;
	ld.global.f32 	%f48, [%rd3+8];
$L__BB0_12:
	add.s32 	%r16, %r15, %r46;
	mad.lo.s32 	%r70, %r16, %r47, %r2;
	mul.wide.s32 	%rd13, %r70, 4;
	add.s64 	%rd14, %rd2, %rd13;
	st.global.f32 	[%rd14], %f48;
	add.s32 	%r71, %r13, 3;
	setp.gt.s32 	%p27, %r71, -1;
	setp.lt.s32 	%p28, %r71, %r39;
	and.pred  	%p29, %p27, %p28;
	and.pred  	%p30, %p1, %p29;
	mov.f32 	%f49, 0f00000000;
	not.pred 	%p31, %p30;
	@%p31 bra 	$L__BB0_14;
	ld.global.f32 	%f49, [%rd3+12];
$L__BB0_14:
	add.s32 	%r17, %r16, %r46;
	mad.lo.s32 	%r72, %r17, %r47, %r2;
	mul.wide.s32 	%rd15, %r72, 4;
	add.s64 	%rd16, %rd2, %rd15;
	st.global.f32 	[%rd16], %f49;
	add.s32 	%r73, %r13, 4;
	setp.gt.s32 	%p32, %r73, -1;
	setp.lt.s32 	%p33, %r73, %r39;
	and.pred  	%p34, %p32, %p33;
	and.pred  	%p35, %p1, %p34;
	mov.f32 	%f50, 0f00000000;
	not.pred 	%p36, %p35;
	@%p36 bra 	$L__BB0_16;
	ld.global.f32 	%f50, [%rd3+16];
$L__BB0_16:
	add.s32 	%r18, %r17, %r46;
	mad.lo.s32 	%r74, %r18, %r47, %r2;
	mul.wide.s32 	%rd17, %r74, 4;
	add.s64 	%rd18, %rd2, %rd17;
	st.global.f32 	[%rd18], %f50;
	add.s32 	%r75, %r13, 5;
	setp.gt.s32 	%p37, %r75, -1;
	setp.lt.s32 	%p38, %r75, %r39;
	and.pred  	%p39, %p37, %p38;
	and.pred  	%p40, %p1, %p39;
	mov.f32 	%f51, 0f00000000;
	not.pred 	%p41, %p40;
	@%p41 bra 	$L__BB0_18;
	ld.global.f32 	%f51, [%rd3+20];
$L__BB0_18:
	add.s32 	%r19, %r18, %r46;
	mad.lo.s32 	%r76, %r19, %r47, %r2;
	mul.wide.s32 	%rd19, %r76, 4;
	add.s64 	%rd20, %rd2, %rd19;
	st.global.f32 	[%rd20], %f51;
	add.s32 	%r77, %r13, 6;
	setp.gt.s32 	%p42, %r77, -1;
	setp.lt.s32 	%p43, %r77, %r39;
	and.pred  	%p44, %p42, %p43;
	and.pred  	%p45, %p1, %p44;
	mov.f32 	%f52, 0f00000000;
	not.pred 	%p46, %p45;
	@%p46 bra 	$L__BB0_20;
	ld.global.f32 	%f52, [%rd3+24];
$L__BB0_20:
	add.s32 	%r78, %r19, %r46;
	mad.lo.s32 	%r79, %r78, %r47, %r2;
	mul.wide.s32 	%rd21, %r79, 4;
	add.s64 	%rd22, %rd2, %rd21;
	st.global.f32 	[%rd22], %f52;
	add.s32 	%r80, %r13, 7;
	add.s32 	%r81, %r78, %r46;
	mul.lo.s32 	%r20, %r81, %r47;
	setp.gt.s32 	%p47, %r80, -1;
	setp.lt.s32 	%p48, %r80, %r39;
	and.pred  	%p49, %p47, %p48;
	and.pred  	%p50, %p1, %p49;
	mov.f32 	%f53, 0f00000000;
	not.pred 	%p51, %p50;
	@%p51 bra 	$L__BB0_22;
	ld.global.f32 	%f53, [%rd3+28];
$L__BB0_22:
	add.s32 	%r82, %r20, %r2;
	mul.wide.s32 	%rd23, %r82, 4;
	add.s64 	%rd24, %rd2, %rd23;
	st.global.f32 	[%rd24], %f53;
	add.s32 	%r112, %r112, 8;
	setp.ne.s32 	%p52, %r112, %r6;
	mov.u32 	%r114, %r6;
	@%p52 bra 	$L__BB0_6;
$L__BB0_23:
	setp.eq.s32 	%p53, %r5, 0;
	@%p53 bra 	$L__BB0_45;
	add.s32 	%r83, %r5, -1;
	setp.lt.u32 	%p54, %r83, 3;
	@%p54 bra 	$L__BB0_34;
	add.s32 	%r23, %r114, %r4;
	setp.gt.s32 	%p55, %r23, -1;
	setp.lt.s32 	%p56, %r23, %r39;
	and.pred  	%p57, %p55, %p56;
	and.pred  	%p59, %p1, %p57;
	add.s32 	%r84, %r23, %r11;
	mul.wide.s32 	%rd25, %r84, 4;
	add.s64 	%rd4, %rd1, %rd25;
	mov.f32 	%f54, 0f00000000;
	not.pred 	%p60, %p59;
	@%p60 bra 	$L__BB0_27;
	ld.global.f32 	%f54, [%rd4];
$L__BB0_27:
	add.s32 	%r85, %r114, %r10;
	mad.lo.s32 	%r24, %r85, %r46, %r1;
	mad.lo.s32 	%r86, %r24, %r47, %r2;
	mul.wide.s32 	%rd26, %r86, 4;
	add.s64 	%rd27, %rd2, %rd26;
	st.global.f32 	[%rd27], %f54;
	add.s32 	%r87, %r23, 1;
	setp.gt.s32 	%p61, %r87, -1;
	setp.lt.s32 	%p62, %r87, %r39;
	and.pred  	%p63, %p61, %p62;
	and.pred  	%p64, %p1, %p63;
	mov.f32 	%f55, 0f00000000;
	not.pred 	%p65, %p64;
	@%p65 bra 	$L__BB0_29;
	ld.global.f32 	%f55, [%rd4+4];
$L__BB0_29:
	add.s32 	%r25, %r24, %r46;
	mad.lo.s32 	%r88, %r25, %r47, %r2;
	mul.wide.s32 	%rd28, %r88, 4;
	add.s64 	%rd29, %rd2, %rd28;
	st.global.f32 	[%rd29], %f55;
	add.s32 	%r89, %r23, 2;
	setp.gt.s32 	%p66, %r89, -1;
	setp.lt.s32 	%p67, %r89, %r39;
	and.pred  	%p68, %p66, %p67;
	and.pred  	%p69, %p1, %p68;
	mov.f32 	%f56, 0f00000000;
	not.pred 	%p70, %p69;
	@%p70 bra 	$L__BB0_31;
	ld.global.f32 	%f56, [%rd4+8];
$L__BB0_31:
	add.s32 	%r90, %r25, %r46;
	mad.lo.s32 	%r91, %r90, %r47, %r2;
	mul.wide.s32 	%rd30, %r91, 4;
	add.s64 	%rd31, %rd2, %rd30;
	st.global.f32 	[%rd31], %f56;
	add.s32 	%r92, %r23, 3;
	add.s32 	%r93, %r90, %r46;
	mul.lo.s32 	%r26, %r93, %r47;
	setp.gt.s32 	%p71, %r92, -1;
	setp.lt.s32 	%p72, %r92, %r39;
	and.pred  	%p73, %p71, %p72;
	and.pred  	%p74, %p1, %p73;
	mov.f32 	%f57, 0f00000000;
	not.pred 	%p75, %p74;
	@%p75 bra 	$L__BB0_33;
	ld.global.f32 	%f57, [%rd4+12];
$L__BB0_33:
	add.s32 	%r94, %r26, %r2;
	mul.wide.s32 	%rd32, %r94, 4;
	add.s64 	%rd33, %rd2, %rd32;
	st.global.f32 	[%rd33], %f57;
	add.s32 	%r114, %r114, 4;
$L__BB0_34:
	and.b32  	%r95, %r41, 3;
	setp.eq.s32 	%p76, %r95, 0;
	@%p76 bra 	$L__BB0_45;
	setp.eq.s32 	%p77, %r95, 1;
	@%p77 bra 	$L__BB0_41;
	add.s32 	%r29, %r114, %r4;
	setp.gt.s32 	%p78, %r29, -1;
	setp.lt.s32 	%p79, %r29, %r39;
	and.pred  	%p80, %p78, %p79;
	and.pred  	%p82, %p1, %p80;
	add.s32 	%r96, %r29, %r11;
	mul.wide.s32 	%rd34, %r96, 4;
	add.s64 	%rd5, %rd1, %rd34;
	mov.f32 	%f58, 0f00000000;
	not.pred 	%p83, %p82;
	@%p83 bra 	$L__BB0_38;
	ld.global.f32 	%f58, [%rd5];
$L__BB0_38:
	add.s32 	%r97, %r114, %r10;
	mad.lo.s32 	%r98, %r97, %r46, %r1;
	mad.lo.s32 	%r99, %r98, %r47, %r2;
	mul.wide.s32 	%rd35, %r99, 4;
	add.s64 	%rd36, %rd2, %rd35;
	st.global.f32 	[%rd36], %f58;
	add.s32 	%r100, %r29, 1;
	add.s32 	%r101, %r98, %r46;
	mul.lo.s32 	%r30, %r101, %r47;
	setp.gt.s32 	%p84, %r100, -1;
	setp.lt.s32 	%p85, %r100, %r39;
	and.pred  	%p86, %p84, %p85;
	and.pred  	%p87, %p1, %p86;
	mov.f32 	%f59, 0f00000000;
	not.pred 	%p88, %p87;
	@%p88 bra 	$L__BB0_40;
	mul.wide.s32 	%rd37, %r96, 4;
	add.s64 	%rd38, %rd1, %rd37;
	ld.global.f32 	%f59, [%rd38+4];
$L__BB0_40:
	add.s32 	%r104, %r30, %r2;
	mul.wide.s32 	%rd39, %r104, 4;
	add.s64 	%rd40, %rd2, %rd39;
	st.global.f32 	[%rd40], %f59;
	add.s32 	%r114, %r114, 2;
$L__BB0_41:
	and.b32  	%r105, %r41, 1;
	setp.eq.b32 	%p89, %r105, 1;
	not.pred 	%p90, %p89;
	@%p90 bra 	$L__BB0_45;
	add.s32 	%r33, %r114, %r4;
	add.s32 	%r106, %r114, %r10;
	mad.lo.s32 	%r107, %r106, %r46, %r1;
	mul.lo.s32 	%r34, %r107, %r47;
	setp.gt.s32 	%p91, %r33, -1;
	setp.lt.s32 	%p92, %r33, %r39;
	and.pred  	%p93, %p91, %p92;
	and.pred  	%p95, %p1, %p93;
	mov.f32 	%f60, 0f00000000;
	not.pred 	%p96, %p95;
	@%p96 bra 	$L__BB0_44;
	add.s32 	%r108, %r33, %r11;
	mul.wide.s32 	%rd41, %r108, 4;
	add.s64 	%rd42, %rd1, %rd41;
	ld.global.f32 	%f60, [%rd42];
$L__BB0_44:
	add.s32 	%r109, %r34, %r2;
	mul.wide.s32 	%rd43, %r109, 4;
	add.s64 	%rd44, %rd2, %rd43;
	st.global.f32 	[%rd44], %f60;
$L__BB0_45:
	add.s32 	%r111, %r111, 1;
	setp.ne.s32 	%p97, %r111, %r40;
	@%p97 bra 	$L__BB0_4;
	add.s32 	%r110, %r110, 1;
	setp.ne.s32 	%p98, %r110, %r37;
	@%p98 bra 	$L__BB0_3;
$L__BB0_47:
	ret;

}
	// .globl	_Z15matrixMulSharedILi16EEvPKfS1_Pfiii
.visible .entry _Z15matrixMulSharedILi16EEvPKfS1_Pfiii(
	.param .u64 .ptr .align 1 _Z15matrixMulSharedILi16EEvPKfS1_Pfiii_param_0,
	.param .u64 .ptr .align 1 _Z15matrixMulSharedILi16EEvPKfS1_Pfiii_param_1,
	.param .u64 .ptr .align 1 _Z15matrixMulSharedILi16EEvPKfS1_Pfiii_param_2,
	.param .u32 _Z15matrixMulSharedILi16EEvPKfS1_Pfiii_param_3,
	.param .u32 _Z15matrixMulSharedILi16EEvPKfS1_Pfiii_param_4,
	.param .u32 _Z15matrixMulSharedILi16EEvPKfS1_Pfiii_param_5
)
{
	.reg .pred 	%p<16>;
	.reg .b32 	%r<43>;
	.reg .b32 	%f<65>;
	.reg .b64 	%rd<13>;
	// demoted variable
	.shared .align 4 .b8 _ZZ15matrixMulSharedILi16EEvPKfS1_PfiiiE2As[1024];
	// demoted variable
	.shared .align 4 .b8 _ZZ15matrixMulSharedILi16EEvPKfS1_PfiiiE2Bs[1024];
	ld.param.u64 	%rd4, [_Z15matrixMulSharedILi16EEvPKfS1_Pfiii_param_0];
	ld.param.u64 	%rd5, [_Z15matrixMulSharedILi16EEvPKfS1_Pfiii_param_1];
	ld.param.u64 	%rd6, [_Z15matrixMulSharedILi16EEvPKfS1_Pfiii_param_2];
	ld.param.u32 	%r24, [_Z15matrixMulSharedILi16EEvPKfS1_Pfiii_param_3];
	ld.param.u32 	%r25, [_Z15matrixMulSharedILi16EEvPKfS1_Pfiii_param_4];
	ld.param.u32 	%r26, [_Z15matrixMulSharedILi16EEvPKfS1_Pfiii_param_5];
	mov.u32 	%r27, %ctaid.x;
	mov.u32 	%r28, %ctaid.y;
	mov.u32 	%r38, %tid.x;
	mov.u32 	%r40, %tid.y;
	shl.b32 	%r29, %r28, 4;
	add.s32 	%r3, %r29, %r40;
	shl.b32 	%r4, %r27, 4;
	add.s32 	%r5, %r4, %r38;
	setp.lt.s32 	%p2, %r25, 1;
	mov.f32 	%f63, 0f00000000;
	@%p2 bra 	$L__BB1_9;
	add.s32 	%r30, %r25, 15;
	shr.u32 	%r31, %r30, 4;
	setp.lt.s32 	%p3, %r3, %r24;
	shl.b32 	%r32, %r40, 6;
	mov.u32 	%r33, _ZZ15matrixMulSharedILi16EEvPKfS1_PfiiiE2As;
	add.s32 	%r6, %r33, %r32;
	shl.b32 	%r34, %r38, 2;
	add.s32 	%r7, %r6, %r34;
	setp.lt.s32 	%p4, %r5, %r26;
	mov.u32 	%r35, _ZZ15matrixMulSharedILi16EEvPKfS1_PfiiiE2Bs;
	add.s32 	%r9, %r35, %r34;
	add.s32 	%r8, %r9, %r32;
	and.pred  	%p1, %p3, %p4;
	neg.s32 	%r42, %r31;
	mad.lo.s32 	%r36, %r40, %r26, %r38;
	add.s32 	%r41, %r36, %r4;
	shl.b32 	%r12, %r26, 4;
	mad.lo.s32 	%r39, %r25, %r3, %r38;
	cvta.to.global.u64 	%rd1, %rd4;
	cvta.to.global.u64 	%rd2, %rd5;
	mov.f32 	%f63, 0f00000000;
	not.pred 	%p11, %p1;
$L__BB1_2:
	setp.ge.s32 	%p5, %r3, %r24;
	mul.wide.s32 	%rd7, %r39, 4;
	add.s64 	%rd3, %rd1, %rd7;
	setp.ge.s32 	%p6, %r38, %r25;
	mov.f32 	%f61, 0f00000000;
	or.pred  	%p7, %p5, %p6;
	@%p7 bra 	$L__BB1_4;
	ld.global.f32 	%f61, [%rd3];
$L__BB1_4:
	setp.ge.s32 	%p8, %r5, %r26;
	st.shared.f32 	[%r7], %f61;
	setp.ge.s32 	%p9, %r40, %r25;
	mov.f32 	%f62, 0f00000000;
	or.pred  	%p10, %p9, %p8;
	@%p10 bra 	$L__BB1_6;
	mul.wide.s32 	%rd8, %r41, 4;
	add.s64 	%rd9, %rd2, %rd8;
	ld.global.f32 	%f62, [%rd9];
$L__BB1_6:
	st.shared.f32 	[%r8], %f62;
	bar.sync 	0;
	@%p11 bra 	$L__BB1_8;
	ld.shared.f32 	%f13, [%r6];
	ld.shared.f32 	%f14, [%r9];
	fma.rn.f32 	%f15, %f13, %f14, %f63;
	ld.shared.f32 	%f16, [%r6+4];
	ld.shared.f32 	%f17, [%r9+64];
	fma.rn.f32 	%f18, %f16, %f17, %f15;
	ld.shared.f32 	%f19, [%r6+8];
	ld.shared.f32 	%f20, [%r9+128];
	fma.rn.f32 	%f21, %f19, %f20, %f18;
	ld.shared.f32 	%f22, [%r6+12];
	ld.shared.f32 	%f23, [%r9+192];
	fma.rn.f32 	%f24, %f22, %f23, %f21;
	ld.shared.f32 	%f25, [%r6+16];
	ld.shared.f32 	%f26, [%r9+256];
	fma.rn.f32 	%f27, %f25, %f26, %f24;
	ld.shared.f32 	%f28, [%r6+20];
	ld.shared.f32 	%f29, [%r9+320];
	fma.rn.f32 	%f30, %f28, %f29, %f27;
	ld.shared.f32 	%f31, [%r6+24];
	ld.shared.f32 	%f32, [%r9+384];
	fma.rn.f32 	%f33, %f31, %f32, %f30;
	ld.shared.f32 	%f34, [%r6+28];
	ld.shared.f32 	%f35, [%r9+448];
	fma.rn.f32 	%f36, %f34, %f35, %f33;
	ld.shared.f32 	%f37, [%r6+32];
	ld.shared.f32 	%f38, [%r9+512];
	fma.rn.f32 	%f39, %f37, %f38, %f36;
	ld.shared.f32 	%f40, [%r6+36];
	ld.shared.f32 	%f41, [%r9+576];
	fma.rn.f32 	%f42, %f40, %f41, %f39;
	ld.shared.f32 	%f43, [%r6+40];
	ld.shared.f32 	%f44, [%r9+640];
	fma.rn.f32 	%f45, %f43, %f44, %f42;
	ld.shared.f32 	%f46, [%r6+44];
	ld.shared.f32 	%f47, [%r9+704];
	fma.rn.f32 	%f48, %f46, %f47, %f45;
	ld.shared.f32 	%f49, [%r6+48];
	ld.shared.f32 	%f50, [%r9+768];
	fma.rn.f32 	%f51, %f49, %f50, %f48;
	ld.shared.f32 	%f52, [%r6+52];
	ld.shared.f32 	%f53, [%r9+832];
	fma.rn.f32 	%f54, %f52, %f53, %f51;
	ld.shared.f32 	%f55, [%r6+56];
	ld.shared.f32 	%f56, [%r9+896];
	fma.rn.f32 	%f57, %f55, %f56, %f54;
	ld.shared.f32 	%f58, [%r6+60];
	ld.shared.f32 	%f59, [%r9+960];
	fma.rn.f32 	%f63, %f58, %f59, %f57;
$L__BB1_8:
	bar.sync 	0;
	add.s32 	%r42, %r42, 1;
	setp.ne.s32 	%p12, %r42, 0;
	add.s32 	%r41, %r41, %r12;
	add.s32 	%r40, %r40, 16;
	add.s32 	%r39, %r39, 16;
	add.s32 	%r38, %r38, 16;
	@%p12 bra 	$L__BB1_2;
$L__BB1_9:
	setp.ge.s32 	%p13, %r3, %r24;
	setp.ge.s32 	%p14, %r5, %r26;
	or.pred  	%p15, %p13, %p14;
	@%p15 bra 	$L__BB1_11;
	mad.lo.s32 	%r37, %r26, %r3, %r5;
	cvta.to.global.u64 	%rd10, %rd6;
	mul.wide.u32 	%rd11, %r37, 4;
	add.s64 	%rd12, %rd10, %rd11;
	st.global.f32 	[%rd12], %f63;
$L__BB1_11:
	ret;

}


// ===== COMPILED SASS (sm_100) =====

	.target	sm_100

	.elftype	@"ET_EXEC"


//--------------------- .note.nv.tkinfo           --------------------------
	.section	.note.nv.tkinfo,"",@"SHT_NOTE"
	.sectionflags	@"SHF_NOTE_NV_TKINFO"
	.tkinfo
        /*0018*/ 	.word	0x00000002
        /*0030*/ 	.string	""
        /*0030*/ 	.string	"ptxas"
        /*0030*/ 	.string	"Cuda compilation tools, release 13.0, V13.0.88"
        /*0030*/ 	.string	"Build cuda_13.0.r13.0/compiler.36424714_0"
        /*0030*/ 	.string	"-arch sm_100 -m 64 "



//--------------------- .note.nv.cuinfo           --------------------------
	.section	.note.nv.cuinfo,"",@"SHT_NOTE"
	.sectionflags	@"SHF_NOTE_NV_CUINFO"
        /*0018*/ 	.short	0x0002
        /*001a*/ 	.short	0x0064
        /*001c*/ 	.short	0x0082
	.zero		2


//--------------------- .nv.info                  --------------------------
	.section	.nv.info,"",@"SHT_CUDA_INFO"
	.align	4


	//----- nvinfo : EIATTR_REGCOUNT
	.align		4
        /*0000*/ 	.byte	0x04, 0x2f
        /*0002*/ 	.short	(.L_1 - .L_0)
	.align		4
.L_0:
        /*0004*/ 	.word	index@(_Z13im2col_kernelPKfiiiiiiiiiiiPf)
        /*0008*/ 	.word	0x0000001a


	//----- nvinfo : EIATTR_FRAME_SIZE
	.align		4
.L_1:
        /*000c*/ 	.byte	0x04, 0x11
        /*000e*/ 	.short	(.L_3 - .L_2)
	.align		4
.L_2:
        /*0010*/ 	.word	index@(_Z13im2col_kernelPKfiiiiiiiiiiiPf)
        /*0014*/ 	.word	0x00000000


	//----- nvinfo : EIATTR_REGCOUNT
	.align		4
.L_3:
        /*0018*/ 	.byte	0x04, 0x2f
        /*001a*/ 	.short	(.L_5 - .L_4)
	.align		4
.L_4:
        /*001c*/ 	.word	index@(_Z15matrixMulSharedILi16EEvPKfS1_Pfiii)
        /*0020*/ 	.word	0x0000001e


	//----- nvinfo : EIATTR_FRAME_SIZE
	.align		4
.L_5:
        /*0024*/ 	.byte	0x04, 0x11
        /*0026*/ 	.short	(.L_7 - .L_6)
	.align		4
.L_6:
        /*0028*/ 	.word	index@(_Z15matrixMulSharedILi16EEvPKfS1_Pfiii)
        /*002c*/ 	.word	0x00000000


	//----- nvinfo : EIATTR_MIN_STACK_SIZE
	.align		4
.L_7:
        /*0030*/ 	.byte	0x04, 0x12
        /*0032*/ 	.short	(.L_9 - .L_8)
	.align		4
.L_8:
        /*0034*/ 	.word	index@(_Z15matrixMulSharedILi16EEvPKfS1_Pfiii)
        /*0038*/ 	.word	0x00000000


	//----- nvinfo : EIATTR_MIN_STACK_SIZE
	.align		4
.L_9:
        /*003c*/ 	.byte	0x04, 0x12
        /*003e*/ 	.short	(.L_11 - .L_10)
	.align		4
.L_10:
        /*0040*/ 	.word	index@(_Z13im2col_kernelPKfiiiiiiiiiiiPf)
        /*0044*/ 	.word	0x00000000
.L_11:


//--------------------- .nv.compat                --------------------------
	.section	.nv.compat,"",@"SHT_CUDA_COMPAT_INFO"
	.align	4
        /*0000*/ 	.byte	0x02, 0x09, 0x00, 0x00, 0x02, 0x02, 0x01, 0x00, 0x02, 0x05, 0x05, 0x00, 0x03, 0x07, 0x01, 0x01
        /*0010*/ 	.byte	0x02, 0x03, 0x00, 0x00, 0x02, 0x06, 0x01, 0x00, 0x04, 0x0b, 0x08, 0x00, 0x09, 0x00, 0x00, 0x00
        /*0020*/ 	.byte	0x00, 0x00, 0x00, 0x00


//--------------------- .nv.info._Z15matrixMulSharedILi16EEvPKfS1_Pfiii --------------------------
	.section	.nv.info._Z15matrixMulSharedILi16EEvPKfS1_Pfiii,"",@"SHT_CUDA_INFO"
	.sectionflags	@""
	.align	4


	//----- nvinfo : EIATTR_CUDA_API_VERSION
	.align		4
        /*0000*/ 	.byte	0x04, 0x37
        /*0002*/ 	.short	(.L_13 - .L_12)
.L_12:
        /*0004*/ 	.word	0x00000082


	//----- nvinfo : EIATTR_KPARAM_INFO
	.align		4
.L_13:
        /*0008*/ 	.byte	0x04, 0x17
        /*000a*/ 	.short	(.L_15 - .L_14)
.L_14:
        /*000c*/ 	.word	0x00000000
        /*0010*/ 	.short	0x0005
        /*0012*/ 	.short	0x0020
        /*0014*/ 	.byte	0x00, 0xf0, 0x11, 0x00


	//----- nvinfo : EIATTR_KPARAM_INFO
	.align		4
.L_15:
        /*0018*/ 	.byte	0x04, 0x17
        /*001a*/ 	.short	(.L_17 - .L_16)
.L_16:
        /*001c*/ 	.word	0x00000000
        /*0020*/ 	.short	0x0004
        /*0022*/ 	.short	0x001c
        /*0024*/ 	.byte	0x00, 0xf0, 0x11, 0x00


	//----- nvinfo : EIATTR_KPARAM_INFO
	.align		4
.L_17:
        /*0028*/ 	.byte	0x04, 0x17
        /*002a*/ 	.short	(.L_19 - .L_18)
.L_18:
        /*002c*/ 	.word	0x00000000
        /*0030*/ 	.short	0x0003
        /*0032*/ 	.short	0x0018
        /*0034*/ 	.byte	0x00, 0xf0, 0x11, 0x00


	//----- nvinfo : EIATTR_KPARAM_INFO
	.align		4
.L_19:
        /*0038*/ 	.byte	0x04, 0x17
        /*003a*/ 	.short	(.L_21 - .L_20)
.L_20:
        /*003c*/ 	.word	0x00000000
        /*0040*/ 	.short	0x0002
        /*0042*/ 	.short	0x0010
        /*0044*/ 	.byte	0x00, 0xf5, 0x21, 0x00


	//----- nvinfo : EIATTR_KPARAM_INFO
	.align		4
.L_21:
        /*0048*/ 	.byte	0x04, 0x17
        /*004a*/ 	.short	(.L_23 - .L_22)
.L_22:
        /*004c*/ 	.word	0x00000000
        /*0050*/ 	.short	0x0001
        /*0052*/ 	.short	0x0008
        /*0054*/ 	.byte	0x00, 0xf5, 0x21, 0x00


	//----- nvinfo : EIATTR_KPARAM_INFO
	.align		4
.L_23:
        /*0058*/ 	.byte	0x04, 0x17
        /*005a*/ 	.short	(.L_25 - .L_24)
.L_24:
        /*005c*/ 	.word	0x00000000
        /*0060*/ 	.short	0x0000
        /*0062*/ 	.short	0x0000
        /*0064*/ 	.byte	0x00, 0xf5, 0x21, 0x00


	//----- nvinfo : EIATTR_SPARSE_MMA_MASK
	.align		4
.L_25:
        /*0068*/ 	.byte	0x03, 0x50
        /*006a*/ 	.short	0x0000


	//----- nvinfo : EIATTR_MAXREG_COUNT
	.align		4
        /*006c*/ 	.byte	0x03, 0x1b
        /*006e*/ 	.short	0x00ff


	//----- nvinfo : EIATTR_NUM_BARRIERS
	.align		4
        /*0070*/ 	.byte	0x02, 0x4c
        /*0072*/ 	.byte	0x01
	.zero		1


	//----- nvinfo : EIATTR_MERCURY_ISA_VERSION
	.align		4
        /*0074*/ 	.byte	0x03, 0x5f
        /*0076*/ 	.short	0x0101


	//----- nvinfo : EIATTR_VRC_CTA_INIT_COUNT
	.align		4
        /*0078*/ 	.byte	0x02, 0x4a
	.zero		1
	.zero		1


	//----- nvinfo : EIATTR_EXIT_INSTR_OFFSETS
	.align		4
        /*007c*/ 	.byte	0x04, 0x1c
        /*007e*/ 	.short	(.L_27 - .L_26)


	//   ....[0]....
.L_26:
        /*0080*/ 	.word	0x00000640


	//   ....[1]....
        /*0084*/ 	.word	0x00000690


	//----- nvinfo : EIATTR_CRS_STACK_SIZE
	.align		4
.L_27:
        /*0088*/ 	.byte	0x04, 0x1e
        /*008a*/ 	.short	(.L_29 - .L_28)
.L_28:
        /*008c*/ 	.word	0x00000000


	//----- nvinfo : EIATTR_CBANK_PARAM_SIZE
	.align		4
.L_29:
        /*0090*/ 	.byte	0x03, 0x19
        /*0092*/ 	.short	0x0024


	//----- nvinfo : EIATTR_PARAM_CBANK
	.align		4
        /*0094*/ 	.byte	0x04, 0x0a
        /*0096*/ 	.short	(.L_31 - .L_30)
	.align		4
.L_30:
        /*0098*/ 	.word	index@(.nv.constant0._Z15matrixMulSharedILi16EEvPKfS1_Pfiii)
        /*009c*/ 	.short	0x0380
        /*009e*/ 	.short	0x0024


	//----- nvinfo : EIATTR_SW_WAR
	.align		4
.L_31:
        /*00a0*/ 	.byte	0x04, 0x36
        /*00a2*/ 	.short	(.L_33 - .L_32)
.L_32:
        /*00a4*/ 	.word	0x00000008
.L_33:


//--------------------- .nv.info._Z13im2col_kernelPKfiiiiiiiiiiiPf --------------------------
	.section	.nv.info._Z13im2col_kernelPKfiiiiiiiiiiiPf,"",@"SHT_CUDA_INFO"
	.sectionflags	@""
	.align	4


	//----- nvinfo : EIATTR_CUDA_API_VERSION
	.align		4
        /*0000*/ 	.byte	0x04, 0x37
        /*0002*/ 	.short	(.L_35 - .L_34)
.L_34:
        /*0004*/ 	.word	0x00000082


	//----- nvinfo : EIATTR_KPARAM_INFO
	.align		4
.L_35:
        /*0008*/ 	.byte	0x04, 0x17
        /*000a*/ 	.short	(.L_37 - .L_36)
.L_36:
        /*000c*/ 	.word	0x00000000
        /*0010*/ 	.short	0x000c
        /*0012*/ 	.short	0x0038
        /*0014*/ 	.byte	0x00, 0xf5, 0x21, 0x00


	//----- nvinfo : EIATTR_KPARAM_INFO
	.align		4
.L_37:
        /*0018*/ 	.byte	0x04, 0x17
        /*001a*/ 	.short	(.L_39 - .L_38)
.L_38:
        /*001c*/ 	.word	0x00000000
        /*0020*/ 	.short	0x000b
        /*0022*/ 	.short	0x0030
        /*0024*/ 	.byte	0x00, 0xf0, 0x11, 0x00


	//----- nvinfo : EIATTR_KPARAM_INFO
	.align		4
.L_39:
        /*0028*/ 	.byte	0x04, 0x17
        /*002a*/ 	.short	(.L_41 - .L_40)
.L_40:
        /*002c*/ 	.word	0x00000000
        /*0030*/ 	.short	0x000a
        /*0032*/ 	.short	0x002c
        /*0034*/ 	.byte	0x00, 0xf0, 0x11, 0x00


	//----- nvinfo : EIATTR_KPARAM_INFO
	.align		4
.L_41:
        /*0038*/ 	.byte	0x04, 0x17
        /*003a*/ 	.short	(.L_43 - .L_42)
.L_42:
        /*003c*/ 	.word	0x00000000
        /*0040*/ 	.short	0x0009
        /*0042*/ 	.short	0x0028
        /*0044*/ 	.byte	0x00, 0xf0, 0x11, 0x00


	//----- nvinfo : EIATTR_KPARAM_INFO
	.align		4
.L_43:
        /*0048*/ 	.byte	0x04, 0x17
        /*004a*/ 	.short	(.L_45 - .L_44)
.L_44:
        /*004c*/ 	.word	0x00000000
        /*0050*/ 	.short	0x0008
        /*0052*/ 	.short	0x0024
        /*0054*/ 	.byte	0x00, 0xf0, 0x11, 0x00


	//----- nvinfo : EIATTR_KPARAM_INFO
	.align		4
.L_45:
        /*0058*/ 	.byte	0x04, 0x17
        /*005a*/ 	.short	(.L_47 - .L_46)
.L_46:
        /*005c*/ 	.word	0x00000000
        /*0060*/ 	.short	0x0007
        /*0062*/ 	.short	0x0020
        /*0064*/ 	.byte	0x00, 0xf0, 0x11, 0x00


	//----- nvinfo : EIATTR_KPARAM_INFO
	.align		4
.L_47:
        /*0068*/ 	.byte	0x04, 0x17
        /*006a*/ 	.short	(.L_49 - .L_48)
.L_48:
        /*006c*/ 	.word	0x00000000
        /*0070*/ 	.short	0x0006
        /*0072*/ 	.short	0x001c
        /*0074*/ 	.byte	0x00, 0xf0, 0x11, 0x00


	//----- nvinfo : EIATTR_KPARAM_INFO
	.align		4
.L_49:
        /*0078*/ 	.byte	0x04, 0x17
        /*007a*/ 	.short	(.L_51 - .L_50)
.L_50:
        /*007c*/ 	.word	0x00000000
        /*0080*/ 	.short	0x0005
        /*0082*/ 	.short	0x0018
        /*0084*/ 	.byte	0x00, 0xf0, 0x11, 0x00


	//----- nvinfo : EIATTR_KPARAM_INFO
	.align		4
.L_51:
        /*0088*/ 	.byte	0x04, 0x17
        /*008a*/ 	.short	(.L_53 - .L_52)
.L_52:
        /*008c*/ 	.word	0x00000000
        /*0090*/ 	.short	0x0004
        /*0092*/ 	.short	0x0014
        /*0094*/ 	.byte	0x00, 0xf0, 0x11, 0x00


	//----- nvinfo : EIATTR_KPARAM_INFO
	.align		4
.L_53:
        /*0098*/ 	.byte	0x04, 0x17
        /*009a*/ 	.short	(.L_55 - .L_54)
.L_54:
        /*009c*/ 	.word	0x00000000
        /*00a0*/ 	.short	0x0003
        /*00a2*/ 	.short	0x0010
        /*00a4*/ 	.byte	0x00, 0xf0, 0x11, 0x00


	//----- nvinfo : EIATTR_KPARAM_INFO
	.align		4
.L_55:
        /*00a8*/ 	.byte	0x04, 0x17
        /*00aa*/ 	.short	(.L_57 - .L_56)
.L_56:
        /*00ac*/ 	.word	0x00000000
        /*00b0*/ 	.short	0x0002
        /*00b2*/ 	.short	0x000c
        /*00b4*/ 	.byte	0x00, 0xf0, 0x11, 0x00


	//----- nvinfo : EIATTR_KPARAM_INFO
	.align		4
.L_57:
        /*00b8*/ 	.byte	0x04, 0x17
        /*00ba*/ 	.short	(.L_59 - .L_58)
.L_58:
        /*00bc*/ 	.word	0x00000000
        /*00c0*/ 	.short	0x0001
        /*00c2*/ 	.short	0x0008
        /*00c4*/ 	.byte	0x00, 0xf0, 0x11, 0x00


	//----- nvinfo : EIATTR_KPARAM_INFO
	.align		4
.L_59:
        /*00c8*/ 	.byte	0x04, 0x17
        /*00ca*/ 	.short	(.L_61 - .L_60)
.L_60:
        /*00cc*/ 	.word	0x00000000
        /*00d0*/ 	.short	0x0000
        /*00d2*/ 	.short	0x0000
        /*00d4*/ 	.byte	0x00, 0xf5, 0x21, 0x00


	//----- nvinfo : EIATTR_SPARSE_MMA_MASK
	.align		4
.L_61:
        /*00d8*/ 	.byte	0x03, 0x50
        /*00da*/ 	.short	0x0000


	//----- nvinfo : EIATTR_MAXREG_COUNT
	.align		4
        /*00dc*/ 	.byte	0x03, 0x1b
        /*00de*/ 	.short	0x00ff


	//----- nvinfo : EIATTR_MERCURY_ISA_VERSION
	.align		4
        /*00e0*/ 	.byte	0x03, 0x5f
        /*00e2*/ 	.short	0x0101


	//----- nvinfo : EIATTR_VRC_CTA_INIT_COUNT
	.align		4
        /*00e4*/ 	.byte	0x02, 0x4a
	.zero		1
	.zero		1


	//----- nvinfo : EIATTR_EXIT_INSTR_OFFSETS
	.align		4
        /*00e8*/ 	.byte	0x04, 0x1c
        /*00ea*/ 	.short	(.L_63 - .L_62)


	//   ....[0]....
.L_62:
        /*00ec*/ 	.word	0x000000f0


	//   ....[1]....
        /*00f0*/ 	.word	0x00000180


	//   ....[2]....
        /*00f4*/ 	.word	0x00000fa0


	//----- nvinfo : EIATTR_CBANK_PARAM_SIZE
	.align		4
.L_63:
        /*00f8*/ 	.byte	0x03, 0x19
        /*00fa*/ 	.short	0x0040


	//----- nvinfo : EIATTR_PARAM_CBANK
	.align		4
        /*00fc*/ 	.byte	0x04, 0x0a
        /*00fe*/ 	.short	(.L_65 - .L_64)
	.align		4
.L_64:
        /*0100*/ 	.word	index@(.nv.constant0._Z13im2col_kernelPKfiiiiiiiiiiiPf)
        /*0104*/ 	.short	0x0380
        /*0106*/ 	.short	0x0040


	//----- nvinfo : EIATTR_SW_WAR
	.align		4
.L_65:
        /*0108*/ 	.byte	0x04, 0x36
        /*010a*/ 	.short	(.L_67 - .L_66)
.L_66:
        /*010c*/ 	.word	0x00000008
.L_67:


//--------------------- .nv.callgraph             --------------------------
	.section	.nv.callgraph,"",@"SHT_CUDA_CALLGRAPH"
	.align	4
	.sectionentsize	8
	.align		4
        /*0000*/ 	.word	0x00000000
	.align		4
        /*0004*/ 	.word	0xffffffff
	.align		4
        /*0008*/ 	.word	0x00000000
	.align		4
        /*000c*/ 	.word	0xfffffffe
	.align		4
        /*0010*/ 	.word	0x00000000
	.align		4
        /*0014*/ 	.word	0xfffffffd
	.align		4
        /*0018*/ 	.word	0x00000000
	.align		4
        /*001c*/ 	.word	0xfffffffc


//--------------------- .text._Z15matrixMulSharedILi16EEvPKfS1_Pfiii --------------------------
	.section	.text._Z15matrixMulSharedILi16EEvPKfS1_Pfiii,"ax",@progbits
	.align	128
        .global         _Z15matrixMulSharedILi16EEvPKfS1_Pfiii
        .type           _Z15matrixMulSharedILi16EEvPKfS1_Pfiii,@function
        .size           _Z15matrixMulSharedILi16EEvPKfS1_Pfiii,(.L_x_13 - _Z15matrixMulSharedILi16EEvPKfS1_Pfiii)
        .other          _Z15matrixMulSharedILi16EEvPKfS1_Pfiii,@"STO_CUDA_ENTRY STV_DEFAULT"
_Z15matrixMulSharedILi16EEvPKfS1_Pfiii:
.text._Z15matrixMulSharedILi16EEvPKfS1_Pfiii:
[----:B------:R-:W-:Y:S01]  /*0000*/  LDC R1, c[0x0][0x37c] ;  /* 0x0000df00ff017b82 */ /* 0x000fe20000000800 */
[----:B------:R-:W0:Y:S01]  /*0010*/  S2R R0, SR_CTAID.Y ;  /* 0x0000000000007919 */ /* 0x000e220000002600 */
[----:B------:R-:W1:Y:S01]  /*0020*/  LDCU UR10, c[0x0][0x39c] ;  /* 0x00007380ff0a77ac */ /* 0x000e620008000800 */
[----:B------:R-:W-:Y:S01]  /*0030*/  HFMA2 R23, -RZ, RZ, 0, 0 ;  /* 0x00000000ff177431 */ /* 0x000fe200000001ff */
[----:B------:R-:W0:Y:S01]  /*0040*/  S2R R12, SR_TID.Y ;  /* 0x00000000000c7919 */ /* 0x000e220000002200 */
[----:B------:R-:W2:Y:S01]  /*0050*/  LDCU.64 UR8, c[0x0][0x358] ;  /* 0x00006b00ff0877ac */ /* 0x000ea20008000a00 */
[----:B------:R-:W3:Y:S01]  /*0060*/  S2R R4, SR_CTAID.X ;  /* 0x0000000000047919 */ /* 0x000ee20000002500 */
[----:B------:R-:W3:Y:S01]  /*0070*/  S2R R15, SR_TID.X ;  /* 0x00000000000f7919 */ /* 0x000ee20000002100 */
[----:B-1----:R-:W-:Y:S01]  /*0080*/  UISETP.GE.AND UP0, UPT, UR10, 0x1, UPT ;  /* 0x000000010a00788c */ /* 0x002fe2000bf06270 */
[----:B0-----:R-:W-:Y:S02]  /*0090*/  LEA R0, R0, R12, 0x4 ;  /* 0x0000000c00007211 */ /* 0x001fe400078e20ff */
[----:B---3--:R-:W-:-:S06]  /*00a0*/  LEA R13, R4, R15, 0x4 ;  /* 0x0000000f040d7211 */ /* 0x008fcc00078e20ff */
[----:B--2---:R-:W-:Y:S05]  /*00b0*/  BRA.U !UP0, `(.L_x_0) ;  /* 0x0000000508507547 */ /* 0x004fea000b800000 */
[----:B------:R-:W0:Y:S01]  /*00c0*/  S2UR UR7, SR_CgaCtaId ;  /* 0x00000000000779c3 */ /* 0x000e220000008800 */
[----:B------:R-:W1:Y:S01]  /*00d0*/  LDCU UR11, c[0x0][0x3a0] ;  /* 0x00007400ff0b77ac */ /* 0x000e620008000800 */
[----:B------:R-:W-:Y:S01]  /*00e0*/  MOV R23, RZ ;  /* 0x000000ff00177202 */ /* 0x000fe20000000f00 */
[----:B------:R-:W-:Y:S01]  /*00f0*/  IMAD R21, R0, UR10, R15 ;  /* 0x0000000a00157c24 */ /* 0x000fe2000f8e020f */
[----:B------:R-:W2:Y:S04]  /*0100*/  LDCU UR12, c[0x0][0x398] ;  /* 0x00007300ff0c77ac */ /* 0x000ea80008000800 */
[----:B------:R-:W3:Y:S01]  /*0110*/  LDC R14, c[0x0][0x3a0] ;  /* 0x0000e800ff0e7b82 */ /* 0x000ee20000000800 */
[----:B------:R-:W-:Y:S01]  /*0120*/  UMOV UR5, 0x400 ;  /* 0x0000040000057882 */ /* 0x000fe20000000000 */
[----:B------:R-:W-:-:S02]  /*0130*/  UIADD3 UR4, UPT, UPT, UR10, 0xf, URZ ;  /* 0x0000000f0a047890 */ /* 0x000fc4000fffe0ff */
[----:B------:R-:W-:Y:S02]  /*0140*/  UIADD3 UR6, UPT, UPT, UR5, 0x400, URZ ;  /* 0x0000040005067890 */ /* 0x000fe4000fffe0ff */
[----:B------:R-:W-:Y:S02]  /*0150*/  USHF.R.U32.HI UR4, URZ, 0x4, UR4 ;  /* 0x00000004ff047899 */ /* 0x000fe40008011604 */
[----:B------:R-:W4:Y:S01]  /*0160*/  LDC.64 R2, c[0x0][0x380] ;  /* 0x0000e000ff027b82 */ /* 0x000f220000000a00 */
[----:B------:R-:W3:Y:S01]  /*0170*/  LDCU.64 UR14, c[0x0][0x398] ;  /* 0x00007300ff0e77ac */ /* 0x000ee20008000a00 */
[----:B-1----:R-:W-:Y:S01]  /*0180*/  IMAD R17, R12, UR11, R15 ;  /* 0x0000000b0c117c24 */ /* 0x002fe2000f8e020f */
[----:B------:R-:W-:Y:S01]  /*0190*/  ISETP.GE.AND P0, PT, R13, UR11, PT ;  /* 0x0000000b0d007c0c */ /* 0x000fe2000bf06270 */
[----:B------:R-:W-:Y:S02]  /*01a0*/  UIADD3 UR4, UPT, UPT, -UR4, URZ, URZ ;  /* 0x000000ff04047290 */ /* 0x000fe4000fffe1ff */
[----:B0-----:R-:W-:Y:S01]  /*01b0*/  ULEA UR5, UR7, UR5, 0x18 ;  /* 0x0000000507057291 */ /* 0x001fe2000f8ec0ff */
[----:B------:R-:W-:Y:S01]  /*01c0*/  LEA R17, R4, R17, 0x4 ;  /* 0x0000001104117211 */ /* 0x000fe200078e20ff */
[----:B------:R-:W-:Y:S01]  /*01d0*/  ULEA UR6, UR7, UR6, 0x18 ;  /* 0x0000000607067291 */ /* 0x000fe2000f8ec0ff */
[----:B--2---:R-:W-:-:S03]  /*01e0*/  ISETP.LT.AND P0, PT, R0, UR12, !P0 ;  /* 0x0000000c00007c0c */ /* 0x004fc6000c701270 */
[C---:B------:R-:W-:Y:S02]  /*01f0*/  LEA R16, R12.reuse, UR5, 0x6 ;  /* 0x000000050c107c11 */ /* 0x040fe4000f8e30ff */
[C---:B------:R-:W-:Y:S02]  /*0200*/  LEA R19, R15.reuse, UR6, 0x2 ;  /* 0x000000060f137c11 */ /* 0x040fe4000f8e10ff */
[----:B------:R-:W-:Y:S02]  /*0210*/  LEA R18, R15, R16, 0x2 ;  /* 0x000000100f127211 */ /* 0x000fe400078e10ff */
[----:B------:R-:W-:-:S07]  /*0220*/  LEA R20, R12, R19, 0x6 ;  /* 0x000000130c147211 */ /* 0x000fce00078e30ff */
.L_x_3:
[----:B---3--:R-:W-:Y:S01]  /*0230*/  ISETP.GE.AND P1, PT, R13, R14, PT ;  /* 0x0000000e0d00720c */ /* 0x008fe20003f26270 */
[----:B0-----:R-:W-:Y:S01]  /*0240*/  HFMA2 R11, -RZ, RZ, 0, 0 ;  /* 0x00000000ff0b7431 */ /* 0x001fe200000001ff */
[----:B------:R-:W-:Y:S01]  /*0250*/  ISETP.GE.AND P2, PT, R15, UR15, PT ;  /* 0x0000000f0f007c0c */ /* 0x000fe2000bf46270 */
[----:B----4-:R-:W-:Y:S01]  /*0260*/  IMAD.WIDE R4, R21, 0x4, R2 ;  /* 0x0000000415047825 */ /* 0x010fe200078e0202 */
[----:B------:R-:W-:Y:S02]  /*0270*/  ISETP.GE.OR P1, PT, R12, UR15, P1 ;  /* 0x0000000f0c007c0c */ /* 0x000fe40008f26670 */
[----:B------:R-:W-:Y:S02]  /*0280*/  ISETP.GE.OR P2, PT, R0, UR14, P2 ;  /* 0x0000000e00007c0c */ /* 0x000fe40009746670 */
[----:B------:R-:W-:-:S09]  /*0290*/  MOV R9, RZ ;  /* 0x000000ff00097202 */ /* 0x000fd20000000f00 */
[----:B------:R-:W0:Y:S02]  /*02a0*/  @!P1 LDC.64 R6, c[0x0][0x388] ;  /* 0x0000e200ff069b82 */ /* 0x000e240000000a00 */
[----:B------:R-:W2:Y:S01]  /*02b0*/  @!P2 LDG.E R9, desc[UR8][R4.64] ;  /* 0x000000080409a981 */ /* 0x000ea2000c1e1900 */
[----:B0-----:R-:W-:-:S05]  /*02c0*/  @!P1 IMAD.WIDE R6, R17, 0x4, R6 ;  /* 0x0000000411069825 */ /* 0x001fca00078e0206 */
[----:B------:R-:W3:Y:S01]  /*02d0*/  @!P1 LDG.E R11, desc[UR8][R6.64] ;  /* 0x00000008060b9981 */ /* 0x000ee2000c1e1900 */
[----:B------:R-:W-:Y:S03]  /*02e0*/  BSSY.RECONVERGENT B0, `(.L_x_1) ;  /* 0x0000029000007945 */ /* 0x000fe60003800200 */
[----:B--2---:R0:W-:Y:S04]  /*02f0*/  STS [R18], R9 ;  /* 0x0000000912007388 */ /* 0x0041e80000000800 */
[----:B---3--:R0:W-:Y:S01]  /*0300*/  STS [R20], R11 ;  /* 0x0000000b14007388 */ /* 0x0081e20000000800 */
[----:B------:R-:W-:Y:S06]  /*0310*/  BAR.SYNC.DEFER_BLOCKING 0x0 ;  /* 0x0000000000007b1d */ /* 0x000fec0000010000 */
[----:B------:R-:W-:Y:S05]  /*0320*/  @!P0 BRA `(.L_x_2) ;  /* 0x0000000000908947 */ /* 0x000fea0003800000 */
[----:B------:R-:W-:Y:S04]  /*0330*/  LDS R4, [R19] ;  /* 0x0000000013047984 */ /* 0x000fe80000000800 */
[----:B0-----:R-:W0:Y:S04]  /*0340*/  LDS.128 R8, [R16] ;  /* 0x0000000010087984 */ /* 0x001e280000000c00 */
[----:B------:R-:W1:Y:S04]  /*0350*/  LDS R27, [R19+0x40] ;  /* 0x00004000131b7984 */ /* 0x000e680000000800 */
[----:B------:R-:W2:Y:S04]  /*0360*/  LDS R25, [R19+0x80] ;  /* 0x0000800013197984 */ /* 0x000ea80000000800 */
[----:B------:R-:W3:Y:S04]  /*0370*/  LDS R24, [R19+0xc0] ;  /* 0x0000c00013187984 */ /* 0x000ee80000000800 */
[----:B------:R-:W-:Y:S04]  /*0380*/  LDS R22, [R19+0x140] ;  /* 0x0001400013167984 */ /* 0x000fe80000000800 */
[----:B------:R-:W-:Y:S01]  /*0390*/  LDS R26, [R19+0x1c0] ;  /* 0x0001c000131a7984 */ /* 0x000fe20000000800 */
[----:B0-----:R-:W-:-:S03]  /*03a0*/  FFMA R8, R8, R4, R23 ;  /* 0x0000000408087223 */ /* 0x001fc60000000017 */
[----:B------:R-:W-:Y:S01]  /*03b0*/  LDS R23, [R19+0x100] ;  /* 0x0001000013177984 */ /* 0x000fe20000000800 */
[----:B-1----:R-:W-:-:S03]  /*03c0*/  FFMA R8, R27, R9, R8 ;  /* 0x000000091b087223 */ /* 0x002fc60000000008 */
[----:B------:R-:W0:Y:S01]  /*03d0*/  LDS.128 R4, [R16+0x10] ;  /* 0x0000100010047984 */ /* 0x000e220000000c00 */
[----:B--2---:R-:W-:-:S03]  /*03e0*/  FFMA R9, R25, R10, R8 ;  /* 0x0000000a19097223 */ /* 0x004fc60000000008 */
[----:B------:R-:W1:Y:S01]  /*03f0*/  LDS R25, [R19+0x180] ;  /* 0x0001800013197984 */ /* 0x000e620000000800 */
[----:B---3--:R-:W-:-:S03]  /*0400*/  FFMA R9, R24, R11, R9 ;  /* 0x0000000b18097223 */ /* 0x008fc60000000009 */
[----:B------:R-:W-:Y:S04]  /*0410*/  LDS R27, [R19+0x200] ;  /* 0x00020000131b7984 */ /* 0x000fe80000000800 */
[----:B------:R-:W-:Y:S01]  /*0420*/  LDS R24, [R19+0x240] ;  /* 0x0002400013187984 */ /* 0x000fe20000000800 */
[----:B0-----:R-:W-:-:S03]  /*0430*/  FFMA R23, R4, R23, R9 ;  /* 0x0000001704177223 */ /* 0x001fc60000000009 */
[----:B------:R-:W0:Y:S01]  /*0440*/  LDS.128 R8, [R16+0x20] ;  /* 0x0000200010087984 */ /* 0x000e220000000c00 */
[----:B------:R-:W-:-:S03]  /*0450*/  FFMA R22, R22, R5, R23 ;  /* 0x0000000516167223 */ /* 0x000fc60000000017 */
[----:B------:R-:W2:Y:S01]  /*0460*/  LDS R23, [R19+0x280] ;  /* 0x0002800013177984 */ /* 0x000ea20000000800 */
[----:B-1----:R-:W-:-:S03]  /*0470*/  FFMA R25, R25, R6, R22 ;  /* 0x0000000619197223 */ /* 0x002fc60000000016 */
[----:B------:R-:W1:Y:S01]  /*0480*/  LDS R22, [R19+0x2c0] ;  /* 0x0002c00013167984 */ /* 0x000e620000000800 */
[----:B------:R-:W-:-:S03]  /*0490*/  FFMA R7, R26, R7, R25 ;  /* 0x000000071a077223 */ /* 0x000fc60000000019 */
[----:B------:R-:W-:Y:S01]  /*04a0*/  LDS R25, [R19+0x300] ;  /* 0x0003000013197984 */ /* 0x000fe20000000800 */
[----:B0-----:R-:W-:-:S03]  /*04b0*/  FFMA R27, R8, R27, R7 ;  /* 0x0000001b081b7223 */ /* 0x001fc60000000007 */
[----:B------:R-:W0:Y:S01]  /*04c0*/  LDS.128 R4, [R16+0x30] ;  /* 0x0000300010047984 */ /* 0x000e220000000c00 */
[----:B------:R-:W-:-:S03]  /*04d0*/  FFMA R24, R24, R9, R27 ;  /* 0x0000000918187223 */ /* 0x000fc6000000001b */
[----:B------:R-:W3:Y:S01]  /*04e0*/  LDS R27, [R19+0x340] ;  /* 0x00034000131b7984 */ /* 0x000ee20000000800 */
[----:B--2---:R-:W-:-:S03]  /*04f0*/  FFMA R23, R23, R10, R24 ;  /* 0x0000000a17177223 */ /* 0x004fc60000000018 */
[----:B------:R-:W2:Y:S01]  /*0500*/  LDS R9, [R19+0x380] ;  /* 0x0003800013097984 */ /* 0x000ea20000000800 */
[----:B-1----:R-:W-:-:S03]  /*0510*/  FFMA R11, R22, R11, R23 ;  /* 0x0000000b160b7223 */ /* 0x002fc60000000017 */
[----:B------:R-:W1:Y:S01]  /*0520*/  LDS R8, [R19+0x3c0] ;  /* 0x0003c00013087984 */ /* 0x000e620000000800 */
[----:B0-----:R-:W-:-:S04]  /*0530*/  FFMA R4, R4, R25, R11 ;  /* 0x0000001904047223 */ /* 0x001fc8000000000b */
[----:B---3--:R-:W-:-:S04]  /*0540*/  FFMA R4, R27, R5, R4 ;  /* 0x000000051b047223 */ /* 0x008fc80000000004 */
[----:B--2---:R-:W-:-:S04]  /*0550*/  FFMA R9, R9, R6, R4 ;  /* 0x0000000609097223 */ /* 0x004fc80000000004 */
[----:B-1----:R-:W-:-:S07]  /*0560*/  FFMA R23, R8, R7, R9 ;  /* 0x0000000708177223 */ /* 0x002fce0000000009 */
.L_x_2:
[----:B------:R-:W-:Y:S05]  /*0570*/  BSYNC.RECONVERGENT B0 ;  /* 0x0000000000007941 */ /* 0x000fea0003800200 */
.L_x_1:
[----:B------:R-:W-:Y:S01]  /*0580*/  BAR.SYNC.DEFER_BLOCKING 0x0 ;  /* 0x0000000000007b1d */ /* 0x000fe20000010000 */
[----:B------:R-:W-:Y:S01]  /*0590*/  UIADD3 UR4, UPT, UPT, UR4, 0x1, URZ ;  /* 0x0000000104047890 */ /* 0x000fe2000fffe0ff */
[----:B------:R-:W-:Y:S02]  /*05a0*/  IADD3 R21, PT, PT, R21, 0x10, RZ ;  /* 0x0000001015157810 */ /* 0x000fe40007ffe0ff */
[----:B------:R-:W-:Y:S01]  /*05b0*/  IADD3 R15, PT, PT, R15, 0x10, RZ ;  /* 0x000000100f0f7810 */ /* 0x000fe20007ffe0ff */
[----:B------:R-:W-:Y:S01]  /*05c0*/  UISETP.NE.AND UP0, UPT, UR4, URZ, UPT ;  /* 0x000000ff0400728c */ /* 0x000fe2000bf05270 */
[----:B------:R-:W-:Y:S02]  /*05d0*/  IADD3 R12, PT, PT, R12, 0x10, RZ ;  /* 0x000000100c0c7810 */ /* 0x000fe40007ffe0ff */
[----:B------:R-:W-:-:S06]  /*05e0*/  LEA R17, R14, R17, 0x4 ;  /* 0x000000110e117211 */ /* 0x000fcc00078e20ff */
[----:B------:R-:W-:Y:S05]  /*05f0*/  BRA.U UP0, `(.L_x_3) ;  /* 0xfffffffd000c7547 */ /* 0x000fea000b83ffff */
.L_x_0:
[----:B------:R-:W1:Y:S01]  /*0600*/  LDCU UR5, c[0x0][0x3a0] ;  /* 0x00007400ff0577ac */ /* 0x000e620008000800 */
[----:B------:R-:W2:Y:S01]  /*0610*/  LDCU UR6, c[0x0][0x398] ;  /* 0x00007300ff0677ac */ /* 0x000ea20008000800 */
[----:B-1----:R-:W-:-:S04]  /*0620*/  ISETP.GE.AND P0, PT, R13, UR5, PT ;  /* 0x000000050d007c0c */ /* 0x002fc8000bf06270 */
[----:B--2---:R-:W-:-:S13]  /*0630*/  ISETP.GE.OR P0, PT, R0, UR6, P0 ;  /* 0x0000000600007c0c */ /* 0x004fda0008706670 */
[----:B------:R-:W-:Y:S05]  /*0640*/  @P0 EXIT ;  /* 0x000000000000094d */ /* 0x000fea0003800000 */
[----:B------:R-:W1:Y:S01]  /*0650*/  LDC.64 R2, c[0x0][0x390] ;  /* 0x0000e400ff027b82 */ /* 0x000e620000000a00 */
[----:B------:R-:W-:-:S04]  /*0660*/  IMAD R13, R0, UR5, R13 ;  /* 0x00000005000d7c24 */ /* 0x000fc8000f8e020d */
[----:B-1----:R-:W-:-:S05]  /*0670*/  IMAD.WIDE.U32 R2, R13, 0x4, R2 ;  /* 0x000000040d027825 */ /* 0x002fca00078e0002 */
[----:B------:R-:W-:Y:S01]  /*0680*/  STG.E desc[UR8][R2.64], R23 ;  /* 0x0000001702007986 */ /* 0x000fe2000c101908 */
[----:B------:R-:W-:Y:S05]  /*0690*/  EXIT ;  /* 0x000000000000794d */ /* 0x000fea0003800000 */
.L_x_4:
[----:B------:R-:W-:-:S00]  /*06a0*/  BRA `(.L_x_4) ;  /* 0xfffffffc00fc7947 */ /* 0x000fc0000383ffff */
[----:B------:R-:W-:-:S00]  /*06b0*/  NOP ;  /* 0x0000000000007918 */ /* 0x000fc00000000000 */
        /* <DEDUP_REMOVED lines=12> */
.L_x_13:


//--------------------- .text._Z13im2col_kernelPKfiiiiiiiiiiiPf --------------------------
	.section	.text._Z13im2col_kernelPKfiiiiiiiiiiiPf,"ax",@progbits
	.align	128
        .global         _Z13im2col_kernelPKfiiiiiiiiiiiPf
        .type           _Z13im2col_kernelPKfiiiiiiiiiiiPf,@function
        .size           _Z13im2col_kernelPKfiiiiiiiiiiiPf,(.L_x_14 - _Z13im2col_kernelPKfiiiiiiiiiiiPf)
        .other          _Z13im2col_kernelPKfiiiiiiiiiiiPf,@"STO_CUDA_ENTRY STV_DEFAULT"
_Z13im2col_kernelPKfiiiiiiiiiiiPf:
.text._Z13im2col_kernelPKfiiiiiiiiiiiPf:
[----:B------:R-:W-:Y:S01]  /*0000*/  LDC R1, c[0x0][0x37c] ;  /* 0x0000df00ff017b82 */ /* 0x000fe20000000800 */
[----:B------:R-:W0:Y:S07]  /*0010*/  S2R R2, SR_TID.X ;  /* 0x0000000000027919 */ /* 0x000e2e0000002100 */
[----:B------:R-:W1:Y:S01]  /*0020*/  LDC R0, c[0x0][0x364] ;  /* 0x0000d900ff007b82 */ /* 0x000e620000000800 */
[----:B------:R-:W2:Y:S01]  /*0030*/  LDCU UR6, c[0x0][0x3b0] ;  /* 0x00007600ff0677ac */ /* 0x000ea20008000800 */
[----:B------:R-:W1:Y:S01]  /*0040*/  S2R R5, SR_TID.Y ;  /* 0x0000000000057919 */ /* 0x000e620000002200 */
[----:B------:R-:W3:Y:S05]  /*0050*/  LDCU UR7, c[0x0][0x3ac] ;  /* 0x00007580ff0777ac */ /* 0x000eea0008000800 */
[----:B------:R-:W0:Y:S08]  /*0060*/  S2UR UR5, SR_CTAID.X ;  /* 0x00000000000579c3 */ /* 0x000e300000002500 */
[----:B------:R-:W0:Y:S08]  /*0070*/  LDC R3, c[0x0][0x360] ;  /* 0x0000d800ff037b82 */ /* 0x000e300000000800 */
[----:B------:R-:W1:Y:S08]  /*0080*/  S2UR UR4, SR_CTAID.Y ;  /* 0x00000000000479c3 */ /* 0x000e700000002600 */
[----:B------:R-:W4:Y:S01]  /*0090*/  LDC R4, c[0x0][0x388] ;  /* 0x0000e200ff047b82 */ /* 0x000f220000000800 */
[----:B0-----:R-:W-:-:S05]  /*00a0*/  IMAD R3, R3, UR5, R2 ;  /* 0x0000000503037c24 */ /* 0x001fca000f8e0202 */
[----:B--2---:R-:W-:Y:S01]  /*00b0*/  ISETP.GE.AND P0, PT, R3, UR6, PT ;  /* 0x0000000603007c0c */ /* 0x004fe2000bf06270 */
[----:B-1----:R-:W-:-:S05]  /*00c0*/  IMAD R0, R0, UR4, R5 ;  /* 0x0000000400007c24 */ /* 0x002fca000f8e0205 */
[----:B---3--:R-:W-:-:S04]  /*00d0*/  ISETP.GE.OR P0, PT, R0, UR7, P0 ;  /* 0x0000000700007c0c */ /* 0x008fc80008706670 */
[----:B----4-:R-:W-:-:S13]  /*00e0*/  ISETP.LT.OR P0, PT, R4, 0x1, P0 ;  /* 0x000000010400780c */ /* 0x010fda0000701670 */
[----:B------:R-:W-:Y:S05]  /*00f0*/  @P0 EXIT ;  /* 0x000000000000094d */ /* 0x000fea0003800000 */
[----:B------:R-:W0:Y:S01]  /*0100*/  LDC R2, c[0x0][0x394] ;  /* 0x0000e500ff027b82 */ /* 0x000e220000000800 */
[----:B------:R-:W0:Y:S01]  /*0110*/  LDCU.64 UR4, c[0x0][0x398] ;  /* 0x00007300ff0477ac */ /* 0x000e220008000a00 */
[----:B------:R-:W1:Y:S06]  /*0120*/  LDCU UR6, c[0x0][0x3a8] ;  /* 0x00007500ff0677ac */ /* 0x000e6c0008000800 */
[----:B------:R-:W2:Y:S01]  /*0130*/  LDC.64 R4, c[0x0][0x3a0] ;  /* 0x0000e800ff047b82 */ /* 0x000ea20000000a00 */
[----:B0-----:R-:W-:-:S04]  /*0140*/  VIMNMX R2, PT, PT, R2, UR4, PT ;  /* 0x0000000402027c48 */ /* 0x001fc8000bfe0100 */
[----:B------:R-:W-:Y:S01]  /*0150*/  ISETP.GE.AND P0, PT, R2, 0x1, PT ;  /* 0x000000010200780c */ /* 0x000fe20003f06270 */
[----:B--2---:R-:W-:Y:S02]  /*0160*/  IMAD R2, R0, UR5, -R5 ;  /* 0x0000000500027c24 */ /* 0x004fe4000f8e0a05 */
[----:B-1----:R-:W-:-:S10]  /*0170*/  IMAD R4, R3, R4, -UR6 ;  /* 0x8000000603047e24 */ /* 0x002fd4000f8e0204 */
[----:B------:R-:W-:Y:S05]  /*0180*/  @!P0 EXIT ;  /* 0x000000000000894d */ /* 0x000fea0003800000 */
[----:B------:R-:W-:Y:S02]  /*0190*/  ULOP3.LUT UR10, UR4, 0x7, URZ, 0xc0, !UPT ;  /* 0x00000007040a7892 */ /* 0x000fe4000f8ec0ff */
[----:B------:R-:W-:Y:S01]  /*01a0*/  ULOP3.LUT UR7, UR4, 0x7ffffff8, URZ, 0xc0, !UPT ;  /* 0x7ffffff804077892 */ /* 0x000fe2000f8ec0ff */
[----:B------:R-:W0:Y:S02]  /*01b0*/  LDCU.64 UR14, c[0x0][0x358] ;  /* 0x00006b00ff0e77ac */ /* 0x000e240008000a00 */
[----:B------:R-:W-:-:S09]  /*01c0*/  UMOV UR4, URZ ;  /* 0x000000ff00047c82 */ /* 0x000fd20008000000 */
.L_x_11:
[----:B0123--:R-:W-:-:S05]  /*01d0*/  UMOV UR5, URZ ;  /* 0x000000ff00057c82 */ /* 0x00ffca0008000000 */
.L_x_10:
[----:B-12---:R-:W1:Y:S01]  /*01e0*/  LDC R6, c[0x0][0x38c] ;  /* 0x0000e300ff067b82 */ /* 0x006e620000000800 */
[----:B------:R-:W2:Y:S01]  /*01f0*/  LDCU UR9, c[0x0][0x398] ;  /* 0x00007300ff0977ac */ /* 0x000ea20008000800 */
[----:B---3--:R-:W-:Y:S01]  /*0200*/  VIADD R5, R2, UR5 ;  /* 0x0000000502057c36 */ /* 0x008fe20008000000 */
[----:B------:R-:W3:Y:S01]  /*0210*/  LDCU UR6, c[0x0][0x394] ;  /* 0x00007280ff0677ac */ /* 0x000ee20008000800 */
[----:B--2---:R-:W-:Y:S02]  /*0220*/  UISETP.GE.U32.AND UP1, UPT, UR9, 0x8, UPT ;  /* 0x000000080900788c */ /* 0x004fe4000bf26070 */
[----:B---3--:R-:W-:Y:S01]  /*0230*/  UIMAD UR8, UR4, UR6, UR5 ;  /* 0x00000006040872a4 */ /* 0x008fe2000f8e0205 */
[----:B-1----:R-:W-:Y:S01]  /*0240*/  ISETP.GE.AND P0, PT, R5, R6, PT ;  /* 0x000000060500720c */ /* 0x002fe20003f06270 */
[----:B------:R-:W-:-:S03]  /*0250*/  UIADD3 UR5, UPT, UPT, UR5, 0x1, URZ ;  /* 0x0000000105057890 */ /* 0x000fc6000fffe0ff */
[----:B------:R-:W-:Y:S01]  /*0260*/  ISETP.GT.AND P0, PT, R5, -0x1, !P0 ;  /* 0xffffffff0500780c */ /* 0x000fe20004704270 */
[----:B------:R-:W-:Y:S01]  /*0270*/  IMAD R5, R6, UR4, R5 ;  /* 0x0000000406057c24 */ /* 0x000fe2000f8e0205 */
[----:B------:R-:W-:-:S03]  /*0280*/  UISETP.NE.AND UP0, UPT, UR5, UR6, UPT ;  /* 0x000000060500728c */ /* 0x000fc6000bf05270 */
[----:B------:R-:W-:Y:S01]  /*0290*/  UMOV UR6, URZ ;  /* 0x000000ff00067c82 */ /* 0x000fe20008000000 */
[----:B0-----:R-:W-:Y:S07]  /*02a0*/  BRA.U !UP1, `(.L_x_5) ;  /* 0x0000000509787547 */ /* 0x001fee000b800000 */
[----:B------:R-:W1:Y:S01]  /*02b0*/  LDC R13, c[0x0][0x3ac] ;  /* 0x0000eb00ff0d7b82 */ /* 0x000e620000000800 */
[----:B------:R-:W2:Y:S01]  /*02c0*/  LDCU UR13, c[0x0][0x3b0] ;  /* 0x00007600ff0d77ac */ /* 0x000ea20008000800 */
[----:B------:R-:W3:Y:S06]  /*02d0*/  LDCU UR12, c[0x0][0x390] ;  /* 0x00007200ff0c77ac */ /* 0x000eec0008000800 */
[----:B------:R-:W4:Y:S01]  /*02e0*/  LDC.64 R6, c[0x0][0x3b8] ;  /* 0x0000ee00ff067b82 */ /* 0x000f220000000a00 */
[----:B------:R-:W0:Y:S01]  /*02f0*/  LDCU UR9, c[0x0][0x398] ;  /* 0x00007300ff0977ac */ /* 0x000e220008000800 */
[----:B------:R-:W-:-:S06]  /*0300*/  UMOV UR6, URZ ;  /* 0x000000ff00067c82 */ /* 0x000fcc0008000000 */
[----:B------:R-:W0:Y:S02]  /*0310*/  LDC.64 R8, c[0x0][0x380] ;  /* 0x0000e000ff087b82 */ /* 0x000e240000000a00 */
.L_x_6:
[----:B------:R-:W-:Y:S02]  /*0320*/  VIADD R12, R4, UR6 ;  /* 0x00000006040c7c36 */ /* 0x000fe40008000000 */
[----:B0-----:R-:W-:Y:S02]  /*0330*/  HFMA2 R19, -RZ, RZ, 0, 0 ;  /* 0x00000000ff137431 */ /* 0x001fe400000001ff */
[----:B---3--:R-:W-:Y:S01]  /*0340*/  IMAD R11, R5, UR12, R12 ;  /* 0x0000000c050b7c24 */ /* 0x008fe2000f8e020c */
[----:B------:R-:W-:-:S03]  /*0350*/  ISETP.GE.AND P1, PT, R12, UR12, PT ;  /* 0x0000000c0c007c0c */ /* 0x000fc6000bf26270 */
[----:B0-----:R-:W-:Y:S01]  /*0360*/  IMAD.WIDE R10, R11, 0x4, R8 ;  /* 0x000000040b0a7825 */ /* 0x001fe200078e0208 */
[----:B------:R-:W-:-:S04]  /*0370*/  ISETP.GT.AND P1, PT, R12, -0x1, !P1 ;  /* 0xffffffff0c00780c */ /* 0x000fc80004f24270 */
[----:B------:R-:W-:-:S13]  /*0380*/  PLOP3.LUT P1, PT, P0, P1, PT, 0x80, 0x8 ;  /* 0x000000000008781c */ /* 0x000fda0000723070 */
[----:B------:R-:W3:Y:S01]  /*0390*/  @P1 LDG.E R19, desc[UR14][R10.64] ;  /* 0x0000000e0a131981 */ /* 0x000ee2000c1e1900 */
[----:B------:R-:W-:Y:S01]  /*03a0*/  VIADD R14, R12, 0x1 ;  /* 0x000000010c0e7836 */ /* 0x000fe20000000000 */
[----:B------:R-:W-:Y:S01]  /*03b0*/  UIMAD UR11, UR8, UR9, UR6 ;  /* 0x00000009080b72a4 */ /* 0x000fe2000f8e0206 */
[----:B------:R-:W-:-:S03]  /*03c0*/  IMAD.MOV.U32 R21, RZ, RZ, RZ ;  /* 0x000000ffff157224 */ /* 0x000fc600078e00ff */
[C---:B------:R-:W-:Y:S02]  /*03d0*/  ISETP.GE.AND P1, PT, R14.reuse, UR12, PT ;  /* 0x0000000c0e007c0c */ /* 0x040fe4000bf26270 */
[----:B-1----:R-:W-:Y:S02]  /*03e0*/  IMAD R18, R13, UR11, R0 ;  /* 0x0000000b0d127c24 */ /* 0x002fe4000f8e0200 */
[----:B------:R-:W-:Y:S02]  /*03f0*/  ISETP.GT.AND P1, PT, R14, -0x1, !P1 ;  /* 0xffffffff0e00780c */ /* 0x000fe40004f24270 */
[----:B--2---:R-:W-:Y:S02]  /*0400*/  IMAD R15, R18, UR13, R3 ;  /* 0x0000000d120f7c24 */ /* 0x004fe4000f8e0203 */
[----:B------:R-:W-:Y:S02]  /*0410*/  PLOP3.LUT P1, PT, P0, P1, PT, 0x80, 0x8 ;  /* 0x000000000008781c */ /* 0x000fe40000723070 */
[----:B----4-:R-:W-:Y:S01]  /*0420*/  IMAD.WIDE R14, R15, 0x4, R6 ;  /* 0x000000040f0e7825 */ /* 0x010fe200078e0206 */
[----:B------:R-:W-:-:S04]  /*0430*/  IADD3 R16, PT, PT, R12, 0x2, RZ ;  /* 0x000000020c107810 */ /* 0x000fc80007ffe0ff */
[----:B---3--:R0:W-:Y:S06]  /*0440*/  STG.E desc[UR14][R14.64], R19 ;  /* 0x000000130e007986 */ /* 0x0081ec000c10190e */
[----:B------:R-:W2:Y:S01]  /*0450*/  @P1 LDG.E R21, desc[UR14][R10.64+0x4] ;  /* 0x0000040e0a151981 */ /* 0x000ea2000c1e1900 */
[----:B------:R-:W-:Y:S01]  /*0460*/  ISETP.GE.AND P1, PT, R16, UR12, PT ;  /* 0x0000000c10007c0c */ /* 0x000fe2000bf26270 */
[----:B------:R-:W-:Y:S01]  /*0470*/  IMAD.IADD R18, R18, 0x1, R13 ;  /* 0x0000000112127824 */ /* 0x000fe200078e020d */
[----:B------:R-:W-:Y:S02]  /*0480*/  MOV R23, RZ ;  /* 0x000000ff00177202 */ /* 0x000fe40000000f00 */
[----:B------:R-:W-:Y:S01]  /*0490*/  ISETP.GT.AND P1, PT, R16, -0x1, !P1 ;  /* 0xffffffff1000780c */ /* 0x000fe20004f24270 */
[----:B------:R-:W-:-:S03]  /*04a0*/  IMAD R17, R18, UR13, R3 ;  /* 0x0000000d12117c24 */ /* 0x000fc6000f8e0203 */
[----:B------:R-:W-:Y:S01]  /*04b0*/  PLOP3.LUT P1, PT, P0, P1, PT, 0x80, 0x8 ;  /* 0x000000000008781c */ /* 0x000fe20000723070 */
[----:B------:R-:W-:-:S04]  /*04c0*/  IMAD.WIDE R16, R17, 0x4, R6 ;  /* 0x0000000411107825 */ /* 0x000fc800078e0206 */
[----:B0-----:R-:W-:Y:S01]  /*04d0*/  VIADD R14, R12, 0x3 ;  /* 0x000000030c0e7836 */ /* 0x001fe20000000000 */
[----:B--2---:R0:W-:Y:S07]  /*04e0*/  STG.E desc[UR14][R16.64], R21 ;  /* 0x0000001510007986 */ /* 0x0041ee000c10190e */
[----:B------:R-:W2:Y:S01]  /*04f0*/  @P1 LDG.E R23, desc[UR14][R10.64+0x8] ;  /* 0x0000080e0a171981 */ /* 0x000ea2000c1e1900 */
[----:B------:R-:W-:Y:S01]  /*0500*/  ISETP.GE.AND P1, PT, R14, UR12, PT ;  /* 0x0000000c0e007c0c */ /* 0x000fe2000bf26270 */
[----:B------:R-:W-:Y:S01]  /*0510*/  IMAD.MOV.U32 R19, RZ, RZ, RZ ;  /* 0x000000ffff137224 */ /* 0x000fe200078e00ff */
[----:B------:R-:W-:-:S02]  /*0520*/  IADD3 R18, PT, PT, R18, R13, RZ ;  /* 0x0000000d12127210 */ /* 0x000fc40007ffe0ff */
[----:B------:R-:W-:-:S03]  /*0530*/  ISETP.GT.AND P1, PT, R14, -0x1, !P1 ;  /* 0xffffffff0e00780c */ /* 0x000fc60004f24270 */
[----:B------:R-:W-:Y:S01]  /*0540*/  IMAD R15, R18, UR13, R3 ;  /* 0x0000000d120f7c24 */ /* 0x000fe2000f8e0203 */
[----:B------:R-:W-:-:S03]  /*0550*/  PLOP3.LUT P1, PT, P0, P1, PT, 0x80, 0x8 ;  /* 0x000000000008781c */ /* 0x000fc60000723070 */
[----:B------:R-:W-:Y:S01]  /*0560*/  IMAD.WIDE R14, R15, 0x4, R6 ;  /* 0x000000040f0e7825 */ /* 0x000fe200078e0206 */
[----:B0-----:R-:W-:-:S04]  /*0570*/  IADD3 R16, PT, PT, R12, 0x4, RZ ;  /* 0x000000040c107810 */ /* 0x001fc80007ffe0ff */
[----:B--2---:R0:W-:Y:S05]  /*0580*/  STG.E desc[UR14][R14.64], R23 ;  /* 0x000000170e007986 */ /* 0x0041ea000c10190e */
[----:B------:R-:W2:Y:S01]  /*0590*/  @P1 LDG.E R19, desc[UR14][R10.64+0xc] ;  /* 0x00000c0e0a131981 */ /* 0x000ea2000c1e1900 */
[----:B------:R-:W-:Y:S01]  /*05a0*/  ISETP.GE.AND P1, PT, R16, UR12, PT ;  /* 0x0000000c10007c0c */ /* 0x000fe2000bf26270 */
[----:B------:R-:W-:Y:S02]  /*05b0*/  IMAD.IADD R18, R18, 0x1, R13 ;  /* 0x0000000112127824 */ /* 0x000fe400078e020d */
[----:B------:R-:W-:Y:S01]  /*05c0*/  HFMA2 R21, -RZ, RZ, 0, 0 ;  /* 0x00000000ff157431 */ /* 0x000fe200000001ff */
        /* <DEDUP_REMOVED lines=24> */
[----:B------:R-:W-:Y:S01]  /*0750*/  VIADD R12, R12, 0x7 ;  /* 0x000000070c0c7836 */ /* 0x000fe20000000000 */
[----:B--2---:R1:W-:Y:S07]  /*0760*/  STG.E desc[UR14][R16.64], R23 ;  /* 0x0000001710007986 */ /* 0x0043ee000c10190e */
[----:B------:R-:W2:Y:S01]  /*0770*/  @P1 LDG.E R19, desc[UR14][R10.64+0x18] ;  /* 0x0000180e0a131981 */ /* 0x000ea2000c1e1900 */
[----:B------:R-:W-:Y:S01]  /*0780*/  ISETP.GE.AND P1, PT, R12, UR12, PT ;  /* 0x0000000c0c007c0c */ /* 0x000fe2000bf26270 */
[----:B0-----:R-:W-:-:S03]  /*0790*/  IMAD.MOV.U32 R21, RZ, RZ, RZ ;  /* 0x000000ffff157224 */ /* 0x001fc600078e00ff */
[----:B------:R-:W-:Y:S02]  /*07a0*/  ISETP.GT.AND P1, PT, R12, -0x1, !P1 ;  /* 0xffffffff0c00780c */ /* 0x000fe40004f24270 */
[----:B------:R-:W-:Y:S02]  /*07b0*/  IADD3 R12, PT, PT, R18, R13, RZ ;  /* 0x0000000d120c7210 */ /* 0x000fe40007ffe0ff */
[----:B------:R-:W-:-:S03]  /*07c0*/  PLOP3.LUT P1, PT, P0, P1, PT, 0x80, 0x8 ;  /* 0x000000000008781c */ /* 0x000fc60000723070 */
[----:B------:R-:W-:-:S04]  /*07d0*/  IMAD R15, R12, UR13, R3 ;  /* 0x0000000d0c0f7c24 */ /* 0x000fc8000f8e0203 */
[----:B------:R-:W-:-:S05]  /*07e0*/  IMAD.WIDE R14, R15, 0x4, R6 ;  /* 0x000000040f0e7825 */ /* 0x000fca00078e0206 */
[----:B--2---:R0:W-:Y:S04]  /*07f0*/  STG.E desc[UR14][R14.64], R19 ;  /* 0x000000130e007986 */ /* 0x0041e8000c10190e */
[----:B------:R-:W2:Y:S01]  /*0800*/  @P1 LDG.E R21, desc[UR14][R10.64+0x1c] ;  /* 0x00001c0e0a151981 */ /* 0x000ea2000c1e1900 */
[----:B------:R-:W-:Y:S01]  /*0810*/  IADD3 R12, PT, PT, R12, R13, RZ ;  /* 0x0000000d0c0c7210 */ /* 0x000fe20007ffe0ff */
[----:B------:R-:W-:-:S04]  /*0820*/  UIADD3 UR6, UPT, UPT, UR6, 0x8, URZ ;  /* 0x0000000806067890 */ /* 0x000fc8000fffe0ff */
[----:B-1----:R-:W-:Y:S01]  /*0830*/  IMAD R17, R12, UR13, R3 ;  /* 0x0000000d0c117c24 */ /* 0x002fe2000f8e0203 */
[----:B------:R-:W-:-:S03]  /*0840*/  UISETP.NE.AND UP1, UPT, UR6, UR7, UPT ;  /* 0x000000070600728c */ /* 0x000fc6000bf25270 */
[----:B------:R-:W-:-:S05]  /*0850*/  IMAD.WIDE R16, R17, 0x4, R6 ;  /* 0x0000000411107825 */ /* 0x000fca00078e0206 */
[----:B--2---:R0:W-:Y:S01]  /*0860*/  STG.E desc[UR14][R16.64], R21 ;  /* 0x0000001510007986 */ /* 0x0041e2000c10190e */
[----:B------:R-:W-:Y:S05]  /*0870*/  BRA.U UP1, `(.L_x_6) ;  /* 0xfffffff901a87547 */ /* 0x000fea000b83ffff */
[----:B------:R-:W-:-:S05]  /*0880*/  UMOV UR6, UR7 ;  /* 0x0000000700067c82 */ /* 0x000fca0008000000 */
.L_x_5:
[----:B------:R-:W-:-:S09]  /*0890*/  UISETP.NE.AND UP1, UPT, UR10, URZ, UPT ;  /* 0x000000ff0a00728c */ /* 0x000fd2000bf25270 */
[----:B------:R-:W-:Y:S05]  /*08a0*/  BRA.U !UP1, `(.L_x_7) ;  /* 0x0000000509a87547 */ /* 0x000fea000b800000 */
[----:B------:R-:W-:Y:S02]  /*08b0*/  UIADD3 UR11, UPT, UPT, UR10, -0x1, URZ ;  /* 0xffffffff0a0b7890 */ /* 0x000fe4000fffe0ff */
[----:B------:R-:W-:Y:S02]  /*08c0*/  ULOP3.LUT UP2, UR12, UR9, 0x3, URZ, 0xc0, !UPT ;  /* 0x00000003090c7892 */ /* 0x000fe4000f84c0ff */
[----:B------:R-:W-:-:S09]  /*08d0*/  UISETP.GE.U32.AND UP1, UPT, UR11, 0x3, UPT ;  /* 0x000000030b00788c */ /* 0x000fd2000bf26070 */
[----:B------:R-:W-:Y:S05]  /*08e0*/  BRA.U !UP1, `(.L_x_8) ;  /* 0x0000000109c47547 */ /* 0x000fea000b800000 */
[----:B------:R-:W1:Y:S01]  /*08f0*/  LDCU UR13, c[0x0][0x390] ;  /* 0x00007200ff0d77ac */ /* 0x000e620008000800 */
[----:B------:R-:W2:Y:S01]  /*0900*/  LDC.64 R8, c[0x0][0x380] ;  /* 0x0000e000ff087b82 */ /* 0x000ea20000000a00 */
[----:B0-----:R-:W-:Y:S02]  /*0910*/  VIADD R16, R4, UR6 ;  /* 0x0000000604107c36 */ /* 0x001fe40008000000 */
[----:B------:R-:W-:Y:S01]  /*0920*/  HFMA2 R17, -RZ, RZ, 0, 0 ;  /* 0x00000000ff117431 */ /* 0x000fe200000001ff */
[----:B------:R-:W0:Y:S04]  /*0930*/  LDCU UR16, c[0x0][0x3b0] ;  /* 0x00007600ff1077ac */ /* 0x000e280008000800 */
[----:B------:R-:W3:Y:S01]  /*0940*/  LDC R11, c[0x0][0x3ac] ;  /* 0x0000eb00ff0b7b82 */ /* 0x000ee20000000800 */
[----:B-1----:R-:W-:Y:S01]  /*0950*/  ISETP.GE.AND P1, PT, R16, UR13, PT ;  /* 0x0000000d10007c0c */ /* 0x002fe2000bf26270 */
[----:B------:R-:W-:-:S03]  /*0960*/  IMAD R7, R5, UR13, R16 ;  /* 0x0000000d05077c24 */ /* 0x000fc6000f8e0210 */
[----:B------:R-:W-:Y:S01]  /*0970*/  ISETP.GT.AND P1, PT, R16, -0x1, !P1 ;  /* 0xffffffff1000780c */ /* 0x000fe20004f24270 */
[----:B--2---:R-:W-:-:S03]  /*0980*/  IMAD.WIDE R8, R7, 0x4, R8 ;  /* 0x0000000407087825 */ /* 0x004fc600078e0208 */
[----:B------:R-:W-:Y:S01]  /*0990*/  PLOP3.LUT P1, PT, P0, P1, PT, 0x80, 0x8 ;  /* 0x000000000008781c */ /* 0x000fe20000723070 */
[----:B------:R-:W1:-:S12]  /*09a0*/  LDC.64 R6, c[0x0][0x3b8] ;  /* 0x0000ee00ff067b82 */ /* 0x000e580000000a00 */
[----:B------:R-:W2:Y:S01]  /*09b0*/  @P1 LDG.E R17, desc[UR14][R8.64] ;  /* 0x0000000e08111981 */ /* 0x000ea2000c1e1900 */
[----:B------:R-:W-:Y:S01]  /*09c0*/  VIADD R10, R16, 0x1 ;  /* 0x00000001100a7836 */ /* 0x000fe20000000000 */
[----:B------:R-:W-:Y:S01]  /*09d0*/  UIMAD UR11, UR8, UR9, UR6 ;  /* 0x00000009080b72a4 */ /* 0x000fe2000f8e0206 */
[----:B------:R-:W-:-:S03]  /*09e0*/  MOV R19, RZ ;  /* 0x000000ff00137202 */ /* 0x000fc60000000f00 */
[C---:B------:R-:W-:Y:S02]  /*09f0*/  ISETP.GE.AND P1, PT, R10.reuse, UR13, PT ;  /* 0x0000000d0a007c0c */ /* 0x040fe4000bf26270 */
[----:B---3--:R-:W-:Y:S02]  /*0a00*/  IMAD R14, R11, UR11, R0 ;  /* 0x0000000b0b0e7c24 */ /* 0x008fe4000f8e0200 */
[----:B------:R-:W-:Y:S02]  /*0a10*/  ISETP.GT.AND P1, PT, R10, -0x1, !P1 ;  /* 0xffffffff0a00780c */ /* 0x000fe40004f24270 */
[----:B0-----:R-:W-:Y:S02]  /*0a20*/  IMAD R13, R14, UR16, R3 ;  /* 0x000000100e0d7c24 */ /* 0x001fe4000f8e0203 */
[----:B------:R-:W-:Y:S02]  /*0a30*/  PLOP3.LUT P1, PT, P0, P1, PT, 0x80, 0x8 ;  /* 0x000000000008781c */ /* 0x000fe40000723070 */
[----:B-1----:R-:W-:-:S04]  /*0a40*/  IMAD.WIDE R12, R13, 0x4, R6 ;  /* 0x000000040d0c7825 */ /* 0x002fc800078e0206 */
[----:B------:R-:W-:Y:S01]  /*0a50*/  VIADD R10, R16, 0x2 ;  /* 0x00000002100a7836 */ /* 0x000fe20000000000 */
[----:B--2---:R0:W-:Y:S06]  /*0a60*/  STG.E desc[UR14][R12.64], R17 ;  /* 0x000000110c007986 */ /* 0x0041ec000c10190e */
        /* <DEDUP_REMOVED lines=8> */
[----:B------:R-:W-:-:S04]  /*0af0*/  IADD3 R10, PT, PT, R16, 0x3, RZ ;  /* 0x00000003100a7810 */ /* 0x000fc80007ffe0ff */
[----:B--2---:R1:W-:Y:S05]  /*0b00*/  STG.E desc[UR14][R14.64], R19 ;  /* 0x000000130e007986 */ /* 0x0043ea000c10190e */
[----:B------:R-:W2:Y:S01]  /*0b10*/  @P1 LDG.E R21, desc[UR14][R8.64+0x8] ;  /* 0x0000080e08151981 */ /* 0x000ea2000c1e1900 */
[----:B------:R-:W-:Y:S01]  /*0b20*/  ISETP.GE.AND P1, PT, R10, UR13, PT ;  /* 0x0000000d0a007c0c */ /* 0x000fe2000bf26270 */
[----:B0-----:R-:W-:-:S03]  /*0b30*/  HFMA2 R17, -RZ, RZ, 0, 0 ;  /* 0x00000000ff117431 */ /* 0x001fc600000001ff */
[----:B------:R-:W-:Y:S01]  /*0b40*/  ISETP.GT.AND P1, PT, R10, -0x1, !P1 ;  /* 0xffffffff0a00780c */ /* 0x000fe20004f24270 */
[----:B------:R-:W-:-:S03]  /*0b50*/  IMAD.IADD R10, R18, 0x1, R11 ;  /* 0x00000001120a7824 */ /* 0x000fc600078e020b */
[----:B------:R-:W-:Y:S01]  /*0b60*/  PLOP3.LUT P1, PT, P0, P1, PT, 0x80, 0x8 ;  /* 0x000000000008781c */ /* 0x000fe20000723070 */
[----:B------:R-:W-:-:S04]  /*0b70*/  IMAD R13, R10, UR16, R3 ;  /* 0x000000100a0d7c24 */ /* 0x000fc8000f8e0203 */
[----:B------:R-:W-:-:S05]  /*0b80*/  IMAD.WIDE R12, R13, 0x4, R6 ;  /* 0x000000040d0c7825 */ /* 0x000fca00078e0206 */
[----:B--2---:R1:W-:Y:S04]  /*0b90*/  STG.E desc[UR14][R12.64], R21 ;  /* 0x000000150c007986 */ /* 0x0043e8000c10190e */
[----:B------:R-:W2:Y:S01]  /*0ba0*/  @P1 LDG.E R17, desc[UR14][R8.64+0xc] ;  /* 0x00000c0e08111981 */ /* 0x000ea2000c1e1900 */
[----:B------:R-:W-:Y:S01]  /*0bb0*/  IMAD.IADD R10, R10, 0x1, R11 ;  /* 0x000000010a0a7824 */ /* 0x000fe200078e020b */
[----:B------:R-:W-:-:S03]  /*0bc0*/  UIADD3 UR6, UPT, UPT, UR6, 0x4, URZ ;  /* 0x0000000406067890 */ /* 0x000fc6000fffe0ff */
[----:B------:R-:W-:-:S04]  /*0bd0*/  IMAD R11, R10, UR16, R3 ;  /* 0x000000100a0b7c24 */ /* 0x000fc8000f8e0203 */
[----:B------:R-:W-:-:S05]  /*0be0*/  IMAD.WIDE R6, R11, 0x4, R6 ;  /* 0x000000040b067825 */ /* 0x000fca00078e0206 */
[----:B--2---:R1:W-:Y:S02]  /*0bf0*/  STG.E desc[UR14][R6.64], R17 ;  /* 0x0000001106007986 */ /* 0x0043e4000c10190e */
.L_x_8:
[----:B------:R-:W-:Y:S05]  /*0c00*/  BRA.U !UP2, `(.L_x_7) ;  /* 0x000000010ad07547 */ /* 0x000fea000b800000 */
[----:B------:R-:W-:Y:S02]  /*0c10*/  UISETP.NE.AND UP1, UPT, UR12, 0x1, UPT ;  /* 0x000000010c00788c */ /* 0x000fe4000bf25270 */
[----:B------:R-:W-:-:S04]  /*0c20*/  ULOP3.LUT UR11, UR9, 0x1, URZ, 0xc0, !UPT ;  /* 0x00000001090b7892 */ /* 0x000fc8000f8ec0ff */
[----:B------:R-:W-:-:S03]  /*0c30*/  UISETP.NE.U32.AND UP2, UPT, UR11, 0x1, UPT ;  /* 0x000000010b00788c */ /* 0x000fc6000bf45070 */
[----:B------:R-:W-:Y:S08]  /*0c40*/  BRA.U !UP1, `(.L_x_9) ;  /* 0x0000000109747547 */ /* 0x000ff0000b800000 */
[----:B------:R-:W2:Y:S01]  /*0c50*/  LDCU UR11, c[0x0][0x390] ;  /* 0x00007200ff0b77ac */ /* 0x000ea20008000800 */
[----:B------:R-:W3:Y:S01]  /*0c60*/  LDC.64 R8, c[0x0][0x380] ;  /* 0x0000e000ff087b82 */ /* 0x000ee20000000a00 */
[----:B------:R-:W-:Y:S01]  /*0c70*/  IADD3 R10, PT, PT, R4, UR6, RZ ;  /* 0x00000006040a7c10 */ /* 0x000fe2000fffe0ff */
[----:B-1----:R-:W-:Y:S01]  /*0c80*/  IMAD.MOV.U32 R13, RZ, RZ, RZ ;  /* 0x000000ffff0d7224 */ /* 0x002fe200078e00ff */
[----:B------:R-:W1:Y:S05]  /*0c90*/  LDCU UR12, c[0x0][0x3b0] ;  /* 0x00007600ff0c77ac */ /* 0x000e6a0008000800 */
[----:B0-----:R-:W0:Y:S01]  /*0ca0*/  LDC R17, c[0x0][0x3ac] ;  /* 0x0000eb00ff117b82 */ /* 0x001e220000000800 */
[----:B--2---:R-:W-:Y:S01]  /*0cb0*/  ISETP.GE.AND P1, PT, R10, UR11, PT ;  /* 0x0000000b0a007c0c */ /* 0x004fe2000bf26270 */
[----:B------:R-:W-:-:S03]  /*0cc0*/  IMAD R7, R5, UR11, R10 ;  /* 0x0000000b05077c24 */ /* 0x000fc6000f8e020a */
[----:B------:R-:W-:Y:S01]  /*0cd0*/  ISETP.GT.AND P1, PT, R10, -0x1, !P1 ;  /* 0xffffffff0a00780c */ /* 0x000fe20004f24270 */
[----:B---3--:R-:W-:-:S03]  /*0ce0*/  IMAD.WIDE R8, R7, 0x4, R8 ;  /* 0x0000000407087825 */ /* 0x008fc600078e0208 */
[----:B------:R-:W-:Y:S01]  /*0cf0*/  PLOP3.LUT P1, PT, P0, P1, PT, 0x80, 0x8 ;  /* 0x000000000008781c */ /* 0x000fe20000723070 */
[----:B------:R-:W2:-:S12]  /*0d00*/  LDC.64 R6, c[0x0][0x3b8] ;  /* 0x0000ee00ff067b82 */ /* 0x000e980000000a00 */
[----:B------:R-:W3:Y:S01]  /*0d10*/  @P1 LDG.E R13, desc[UR14][R8.64] ;  /* 0x0000000e080d1981 */ /* 0x000ee2000c1e1900 */
[----:B------:R-:W-:Y:S01]  /*0d20*/  IADD3 R10, PT, PT, R10, 0x1, RZ ;  /* 0x000000010a0a7810 */ /* 0x000fe20007ffe0ff */
[----:B------:R-:W-:-:S03]  /*0d30*/  IMAD.MOV.U32 R15, RZ, RZ, RZ ;  /* 0x000000ffff0f7224 */ /* 0x000fc600078e00ff */
[----:B------:R-:W-:Y:S01]  /*0d40*/  ISETP.GE.AND P1, PT, R10, UR11, PT ;  /* 0x0000000b0a007c0c */ /* 0x000fe2000bf26270 */
[----:B------:R-:W-:-:S03]  /*0d50*/  UIMAD UR11, UR8, UR9, UR6 ;  /* 0x00000009080b72a4 */ /* 0x000fc6000f8e0206 */
[----:B------:R-:W-:-:S03]  /*0d60*/  ISETP.GT.AND P1, PT, R10, -0x1, !P1 ;  /* 0xffffffff0a00780c */ /* 0x000fc60004f24270 */
[----:B0-----:R-:W-:Y:S01]  /*0d70*/  IMAD R12, R17, UR11, R0 ;  /* 0x0000000b110c7c24 */ /* 0x001fe2000f8e0200 */
[----:B------:R-:W-:-:S03]  /*0d80*/  PLOP3.LUT P1, PT, P0, P1, PT, 0x80, 0x8 ;  /* 0x000000000008781c */ /* 0x000fc60000723070 */
[----:B-1----:R-:W-:-:S04]  /*0d90*/  IMAD R11, R12, UR12, R3 ;  /* 0x0000000c0c0b7c24 */ /* 0x002fc8000f8e0203 */
[----:B--2---:R-:W-:-:S05]  /*0da0*/  IMAD.WIDE R10, R11, 0x4, R6 ;  /* 0x000000040b0a7825 */ /* 0x004fca00078e0206 */
[----:B---3--:R2:W-:Y:S04]  /*0db0*/  STG.E desc[UR14][R10.64], R13 ;  /* 0x0000000d0a007986 */ /* 0x0085e8000c10190e */
[----:B------:R-:W3:Y:S01]  /*0dc0*/  @P1 LDG.E R15, desc[UR14][R8.64+0x4] ;  /* 0x0000040e080f1981 */ /* 0x000ee2000c1e1900 */
[----:B------:R-:W-:Y:S01]  /*0dd0*/  IADD3 R12, PT, PT, R17, R12, RZ ;  /* 0x0000000c110c7210 */ /* 0x000fe20007ffe0ff */
[----:B------:R-:W-:-:S04]  /*0de0*/  UIADD3 UR6, UPT, UPT, UR6, 0x2, URZ ;  /* 0x0000000206067890 */ /* 0x000fc8000fffe0ff */
[----:B------:R-:W-:-:S04]  /*0df0*/  IMAD R17, R12, UR12, R3 ;  /* 0x0000000c0c117c24 */ /* 0x000fc8000f8e0203 */
[----:B------:R-:W-:-:S05]  /*0e00*/  IMAD.WIDE R6, R17, 0x4, R6 ;  /* 0x0000000411067825 */ /* 0x000fca00078e0206 */
[----:B---3--:R2:W-:Y:S02]  /*0e10*/  STG.E desc[UR14][R6.64], R15 ;  /* 0x0000000f06007986 */ /* 0x0085e4000c10190e */
.L_x_9:
[----:B------:R-:W-:Y:S05]  /*0e20*/  BRA.U UP2, `(.L_x_7) ;  /* 0x0000000102487547 */ /* 0x000fea000b800000 */
[----:B------:R-:W3:Y:S01]  /*0e30*/  LDCU UR11, c[0x0][0x390] ;  /* 0x00007200ff0b77ac */ /* 0x000ee20008000800 */
[----:B------:R-:W-:Y:S01]  /*0e40*/  VIADD R8, R4, UR6 ;  /* 0x0000000604087c36 */ /* 0x000fe20008000000 */
[----:B--2---:R-:W2:Y:S04]  /*0e50*/  LDC R11, c[0x0][0x3ac] ;  /* 0x0000eb00ff0b7b82 */ /* 0x004ea80000000800 */
[----:B---3--:R-:W-:-:S04]  /*0e60*/  ISETP.GE.AND P1, PT, R8, UR11, PT ;  /* 0x0000000b08007c0c */ /* 0x008fc8000bf26270 */
[----:B------:R-:W-:-:S04]  /*0e70*/  ISETP.GT.AND P1, PT, R8, -0x1, !P1 ;  /* 0xffffffff0800780c */ /* 0x000fc80004f24270 */
[----:B------:R-:W-:-:S13]  /*0e80*/  PLOP3.LUT P1, PT, P0, P1, PT, 0x80, 0x8 ;  /* 0x000000000008781c */ /* 0x000fda0000723070 */
[----:B-1----:R-:W1:Y:S01]  /*0e90*/  @P1 LDC.64 R6, c[0x0][0x380] ;  /* 0x0000e000ff061b82 */ /* 0x002e620000000a00 */
[----:B------:R-:W-:Y:S01]  /*0ea0*/  @P1 IMAD R9, R5, UR11, R8 ;  /* 0x0000000b05091c24 */ /* 0x000fe2000f8e0208 */
[----:B------:R-:W-:Y:S01]  /*0eb0*/  MOV R5, RZ ;  /* 0x000000ff00057202 */ /* 0x000fe20000000f00 */
[----:B------:R-:W3:Y:S02]  /*0ec0*/  LDCU UR11, c[0x0][0x3b0] ;  /* 0x00007600ff0b77ac */ /* 0x000ee40008000800 */
[----:B-1----:R-:W-:-:S03]  /*0ed0*/  @P1 IMAD.WIDE R6, R9, 0x4, R6 ;  /* 0x0000000409061825 */ /* 0x002fc600078e0206 */
[----:B------:R-:W1:Y:S02]  /*0ee0*/  LDC.64 R8, c[0x0][0x3b8] ;  /* 0x0000ee00ff087b82 */ /* 0x000e640000000a00 */
[----:B0-----:R-:W4:Y:S01]  /*0ef0*/  @P1 LDG.E R5, desc[UR14][R6.64] ;  /* 0x0000000e06051981 */ /* 0x001f22000c1e1900 */
[----:B------:R-:W-:-:S06]  /*0f00*/  UIMAD UR6, UR8, UR9, UR6 ;  /* 0x00000009080672a4 */ /* 0x000fcc000f8e0206 */
[----:B--2---:R-:W-:-:S04]  /*0f10*/  IMAD R10, R11, UR6, R0 ;  /* 0x000000060b0a7c24 */ /* 0x004fc8000f8e0200 */
[----:B---3--:R-:W-:-:S04]  /*0f20*/  IMAD R11, R10, UR11, R3 ;  /* 0x0000000b0a0b7c24 */ /* 0x008fc8000f8e0203 */
[----:B-1----:R-:W-:-:S05]  /*0f30*/  IMAD.WIDE R8, R11, 0x4, R8 ;  /* 0x000000040b087825 */ /* 0x002fca00078e0208 */
[----:B----4-:R3:W-:Y:S02]  /*0f40*/  STG.E desc[UR14][R8.64], R5 ;  /* 0x0000000508007986 */ /* 0x0107e4000c10190e */
.L_x_7:
[----:B------:R-:W-:Y:S05]  /*0f50*/  BRA.U UP0, `(.L_x_10) ;  /* 0xfffffff100a07547 */ /* 0x000fea000b83ffff */
[----:B------:R-:W4:Y:S01]  /*0f60*/  LDCU UR5, c[0x0][0x388] ;  /* 0x00007100ff0577ac */ /* 0x000f220008000800 */
[----:B------:R-:W-:-:S04]  /*0f70*/  UIADD3 UR4, UPT, UPT, UR4, 0x1, URZ ;  /* 0x0000000104047890 */ /* 0x000fc8000fffe0ff */
[----:B----4-:R-:W-:-:S09]  /*0f80*/  UISETP.NE.AND UP0, UPT, UR4, UR5, UPT ;  /* 0x000000050400728c */ /* 0x010fd2000bf05270 */
[----:B------:R-:W-:Y:S05]  /*0f90*/  BRA.U UP0, `(.L_x_11) ;  /* 0xfffffff1008c7547 */ /* 0x000fea000b83ffff */
[----:B0-----:R-:W-:Y:S05]  /*0fa0*/  EXIT ;  /* 0x000000000000794d */ /* 0x001fea0003800000 */
.L_x_12:
        /* <DEDUP_REMOVED lines=13> */
.L_x_14:


//--------------------- .nv.shared._Z15matrixMulSharedILi16EEvPKfS1_Pfiii --------------------------
	.section	.nv.shared._Z15matrixMulSharedILi16EEvPKfS1_Pfiii,"aw",@nobits
	.sectionflags	@""
	.align	4
.nv.shared._Z15matrixMulSharedILi16EEvPKfS1_Pfiii:
	.zero		3072


//--------------------- .nv.shared.reserved.0     --------------------------
	.section	.nv.shared.reserved.0,"aw",@nobits
	.weak		__nv_reservedSMEM_offset_0_alias
	.size		__nv_reservedSMEM_offset_0_alias, 0, 64
	.other		__nv_reservedSMEM_offset_0_alias,@"STO_CUDA_RESERVED_SHARED STV_DEFAULT"
__nv_reservedSMEM_offset_0_alias:
	.zero		0
	.zero		64


//--------------------- .nv.constant0._Z15matrixMulSharedILi16EEvPKfS1_Pfiii --------------------------
	.section	.nv.constant0._Z15matrixMulSharedILi16EEvPKfS1_Pfiii,"a",@progbits
	.sectionflags	@""
	.align	4
.nv.constant0._Z15matrixMulSharedILi16EEvPKfS1_Pfiii:
	.zero		932


//--------------------- .nv.constant0._Z13im2col_kernelPKfiiiiiiiiiiiPf --------------------------
	.section	.nv.constant0._Z13im2col_kernelPKfiiiiiiiiiiiPf,"a",@progbits
	.sectionflags	@""
	.align	4
.nv.constant0._Z13im2col_kernelPKfiiiiiiiiiiiPf:
	.zero		960


//--------------------- SYMBOLS --------------------------

	.type		.nv.reservedSmem.offset0,@object
	.size		.nv.reservedSmem.offset0,0x4
	.type		.nv.reservedSmem.cap,@object
	.size		.nv.reservedSmem.cap,0x4
